//
// Generated by NVIDIA NVVM Compiler
//
// Compiler Build ID: CL-36424714
// Cuda compilation tools, release 13.0, V13.0.88
// Based on NVVM 20.0.0
//

.version 9.0
.target sm_100
.address_size 64

	// .globl	_Z18quantize2bitKernelPfj
// _ZZ18quantize2bitKernelPfjE12gamma_shared has been demoted

.visible .entry _Z18quantize2bitKernelPfj(
	.param .u64 .ptr .align 1 _Z18quantize2bitKernelPfj_param_0,
	.param .u32 _Z18quantize2bitKernelPfj_param_1
)
{
	.reg .pred 	%p<5>;
	.reg .b32 	%r<7>;
	.reg .b32 	%f<20>;
	.reg .b64 	%rd<5>;
	.reg .b64 	%fd<3>;
	// demoted variable
	.shared .align 4 .f32 _ZZ18quantize2bitKernelPfjE12gamma_shared;
	ld.param.u64 	%rd2, [_Z18quantize2bitKernelPfj_param_0];
	ld.param.u32 	%r3, [_Z18quantize2bitKernelPfj_param_1];
	mov.u32 	%r4, %ctaid.x;
	mov.u32 	%r5, %ntid.x;
	mov.u32 	%r1, %tid.x;
	mad.lo.s32 	%r2, %r4, %r5, %r1;
	setp.ge.u32 	%p1, %r2, %r3;
	@%p1 bra 	$L__BB0_6;
	setp.ne.s32 	%p2, %r1, 0;
	@%p2 bra 	$L__BB0_3;
	mov.b32 	%r6, 0;
	st.shared.u32 	[_ZZ18quantize2bitKernelPfjE12gamma_shared], %r6;
$L__BB0_3:
	setp.ne.s32 	%p3, %r1, 0;
	bar.sync 	0;
	cvta.to.global.u64 	%rd3, %rd2;
	mul.wide.s32 	%rd4, %r2, 4;
	add.s64 	%rd1, %rd3, %rd4;
	ld.global.f32 	%f1, [%rd1];
	abs.f32 	%f2, %f1;
	ld.shared.f32 	%f3, [_ZZ18quantize2bitKernelPfjE12gamma_shared];
	add.f32 	%f4, %f3, %f2;
	st.shared.f32 	[_ZZ18quantize2bitKernelPfjE12gamma_shared], %f4;
	bar.sync 	0;
	@%p3 bra 	$L__BB0_5;
	ld.shared.f32 	%f5, [_ZZ18quantize2bitKernelPfjE12gamma_shared];
	cvt.rn.f32.u32 	%f6, %r3;
	div.rn.f32 	%f7, %f5, %f6;
	cvt.f64.f32 	%fd1, %f7;
	add.f64 	%fd2, %fd1, 0d3EE4F8B588E368F1;
	cvt.rn.f32.f64 	%f8, %fd2;
	st.shared.f32 	[_ZZ18quantize2bitKernelPfjE12gamma_shared], %f8;
$L__BB0_5:
	bar.sync 	0;
	ld.global.f32 	%f9, [%rd1];
	ld.shared.f32 	%f10, [_ZZ18quantize2bitKernelPfjE12gamma_shared];
	div.rn.f32 	%f11, %f9, %f10;
	abs.f32 	%f12, %f11;
	mov.f32 	%f13, 0f3F000000;
	copysign.f32 	%f14, %f12, %f13;
	add.rz.f32 	%f15, %f12, %f14;
	cvt.rzi.f32.f32 	%f16, %f15;
	min.f32 	%f17, %f16, 0f3F800000;
	setp.gt.f32 	%p4, %f11, 0f00000000;
	neg.f32 	%f18, %f17;
	selp.f32 	%f19, %f17, %f18, %p4;
	st.global.f32 	[%rd1], %f19;
$L__BB0_6:
	ret;

}
	// .globl	_Z13packingKernelPfPhj
.visible .entry _Z13packingKernelPfPhj(
	.param .u64 .ptr .align 1 _Z13packingKernelPfPhj_param_0,
	.param .u64 .ptr .align 1 _Z13packingKernelPfPhj_param_1,
	.param .u32 _Z13packingKernelPfPhj_param_2
)
{
	.reg .pred 	%p<10>;
	.reg .b16 	%rs<12>;
	.reg .b32 	%r<10>;
	.reg .b32 	%f<5>;
	.reg .b64 	%rd<9>;

	ld.param.u64 	%rd1, [_Z13packingKernelPfPhj_param_0];
	ld.param.u64 	%rd2, [_Z13packingKernelPfPhj_param_1];
	ld.param.u32 	%r2, [_Z13packingKernelPfPhj_param_2];
	mov.u32 	%r3, %ctaid.x;
	mov.u32 	%r4, %ntid.x;
	mov.u32 	%r5, %tid.x;
	mad.lo.s32 	%r1, %r3, %r4, %r5;
	setp.ge.u32 	%p1, %r1, %r2;
	@%p1 bra 	$L__BB1_2;
	cvta.to.global.u64 	%rd3, %rd1;
	cvta.to.global.u64 	%rd4, %rd2;
	mul.wide.s32 	%rd5, %r1, 4;
	add.s64 	%rd6, %rd3, %rd5;
	ld.global.f32 	%f1, [%rd6];
	setp.eq.f32 	%p2, %f1, 0fBF800000;
	setp.eq.f32 	%p3, %f1, 0f00000000;
	selp.b16 	%rs1, 64, -128, %p3;
	selp.b16 	%rs2, 0, %rs1, %p2;
	ld.global.f32 	%f2, [%rd6+4];
	setp.eq.f32 	%p4, %f2, 0fBF800000;
	setp.eq.f32 	%p5, %f2, 0f00000000;
	selp.b16 	%rs3, 16, 32, %p5;
	selp.b16 	%rs4, 0, %rs3, %p4;
	or.b16  	%rs5, %rs4, %rs2;
	ld.global.f32 	%f3, [%rd6+8];
	setp.eq.f32 	%p6, %f3, 0fBF800000;
	setp.eq.f32 	%p7, %f3, 0f00000000;
	selp.b16 	%rs6, 4, 8, %p7;
	selp.b16 	%rs7, 0, %rs6, %p6;
	or.b16  	%rs8, %rs5, %rs7;
	ld.global.f32 	%f4, [%rd6+12];
	setp.eq.f32 	%p8, %f4, 0fBF800000;
	setp.eq.f32 	%p9, %f4, 0f00000000;
	selp.b16 	%rs9, 1, 2, %p9;
	selp.b16 	%rs10, 0, %rs9, %p8;
	or.b16  	%rs11, %rs8, %rs10;
	shr.s32 	%r6, %r1, 31;
	shr.u32 	%r7, %r6, 30;
	add.s32 	%r8, %r1, %r7;
	shr.s32 	%r9, %r8, 2;
	cvt.s64.s32 	%rd7, %r9;
	add.s64 	%rd8, %rd4, %rd7;
	st.global.u8 	[%rd8], %rs11;
$L__BB1_2:
	ret;

}
	// .globl	_Z15matmul_2bKernelPfPhS_mmmm
.visible .entry _Z15matmul_2bKernelPfPhS_mmmm(
	.param .u64 .ptr .align 1 _Z15matmul_2bKernelPfPhS_mmmm_param_0,
	.param .u64 .ptr .align 1 _Z15matmul_2bKernelPfPhS_mmmm_param_1,
	.param .u64 .ptr .align 1 _Z15matmul_2bKernelPfPhS_mmmm_param_2,
	.param .u64 _Z15matmul_2bKernelPfPhS_mmmm_param_3,
	.param .u64 _Z15matmul_2bKernelPfPhS_mmmm_param_4,
	.param .u64 _Z15matmul_2bKernelPfPhS_mmmm_param_5,
	.param .u64 _Z15matmul_2bKernelPfPhS_mmmm_param_6
)
{
	.reg .pred 	%p<31>;
	.reg .b16 	%rs<22>;
	.reg .b32 	%r<10>;
	.reg .b32 	%f<83>;
	.reg .b64 	%rd<71>;

	ld.param.u64 	%rd26, [_Z15matmul_2bKernelPfPhS_mmmm_param_0];
	ld.param.u64 	%rd27, [_Z15matmul_2bKernelPfPhS_mmmm_param_1];
	ld.param.u64 	%rd22, [_Z15matmul_2bKernelPfPhS_mmmm_param_2];
	ld.param.u64 	%rd23, [_Z15matmul_2bKernelPfPhS_mmmm_param_3];
	ld.param.u64 	%rd24, [_Z15matmul_2bKernelPfPhS_mmmm_param_4];
	ld.param.u64 	%rd28, [_Z15matmul_2bKernelPfPhS_mmmm_param_5];
	ld.param.u64 	%rd25, [_Z15matmul_2bKernelPfPhS_mmmm_param_6];
	cvta.to.global.u64 	%rd1, %rd26;
	cvta.to.global.u64 	%rd2, %rd27;
	mov.u32 	%r1, %ctaid.x;
	mov.u32 	%r2, %ntid.x;
	mov.u32 	%r3, %tid.x;
	mad.lo.s32 	%r4, %r1, %r2, %r3;
	cvt.s64.s32 	%rd3, %r4;
	mul.lo.s64 	%rd29, %rd28, %rd24;
	setp.le.u64 	%p1, %rd29, %rd3;
	@%p1 bra 	$L__BB2_58;
	or.b64  	%rd30, %rd3, %rd24;
	and.b64  	%rd31, %rd30, -4294967296;
	setp.ne.s64 	%p2, %rd31, 0;
	@%p2 bra 	$L__BB2_3;
	cvt.u32.u64 	%r5, %rd24;
	cvt.u32.u64 	%r6, %rd3;
	div.u32 	%r7, %r6, %r5;
	mul.lo.s32 	%r8, %r7, %r5;
	sub.s32 	%r9, %r6, %r8;
	cvt.u64.u32 	%rd66, %r7;
	cvt.u64.u32 	%rd67, %r9;
	bra.uni 	$L__BB2_4;
$L__BB2_3:
	div.u64 	%rd66, %rd3, %rd24;
	mul.lo.s64 	%rd32, %rd66, %rd24;
	sub.s64 	%rd67, %rd3, %rd32;
$L__BB2_4:
	setp.eq.s64 	%p3, %rd23, 0;
	mov.f32 	%f76, 0f00000000;
	@%p3 bra 	$L__BB2_57;
	cvt.s64.s32 	%rd34, %rd66;
	mul.lo.s64 	%rd10, %rd34, %rd25;
	cvt.s64.s32 	%rd35, %rd67;
	mul.lo.s64 	%rd11, %rd35, %rd23;
	add.s64 	%rd12, %rd23, -1;
	setp.lt.u64 	%p4, %rd23, 5;
	mov.f32 	%f76, 0f00000000;
	mov.b64 	%rd70, 0;
	@%p4 bra 	$L__BB2_40;
	shr.u64 	%rd38, %rd12, 2;
	add.s64 	%rd39, %rd38, 1;
	and.b64  	%rd40, %rd39, 9223372036854775806;
	neg.s64 	%rd13, %rd40;
	mov.f32 	%f76, 0f00000000;
	mov.b64 	%rd70, 0;
	mov.b64 	%rd68, 1;
$L__BB2_7:
	shr.u64 	%rd41, %rd70, 2;
	add.s64 	%rd42, %rd10, %rd41;
	add.s64 	%rd43, %rd2, %rd42;
	ld.global.u8 	%rs1, [%rd43];
	setp.gt.u16 	%p5, %rs1, 63;
	add.s64 	%rd44, %rd70, %rd11;
	shl.b64 	%rd45, %rd44, 2;
	add.s64 	%rd16, %rd1, %rd45;
	@%p5 bra 	$L__BB2_9;
	ld.global.f32 	%f45, [%rd16];
	sub.f32 	%f76, %f76, %f45;
	bra.uni 	$L__BB2_11;
$L__BB2_9:
	cvt.s16.s8 	%rs4, %rs1;
	setp.gt.s16 	%p6, %rs4, -65;
	@%p6 bra 	$L__BB2_11;
	ld.global.f32 	%f44, [%rd16];
	add.f32 	%f76, %f76, %f44;
$L__BB2_11:
	shr.u16 	%rs6, %rs1, 4;
	and.b16  	%rs5, %rs6, 3;
	setp.eq.s16 	%p7, %rs5, 2;
	@%p7 bra 	$L__BB2_14;
	setp.ne.s16 	%p8, %rs5, 0;
	@%p8 bra 	$L__BB2_15;
	ld.global.f32 	%f47, [%rd16+4];
	sub.f32 	%f76, %f76, %f47;
	bra.uni 	$L__BB2_15;
$L__BB2_14:
	ld.global.f32 	%f46, [%rd16+4];
	add.f32 	%f76, %f76, %f46;
$L__BB2_15:
	shr.u16 	%rs8, %rs1, 2;
	and.b16  	%rs7, %rs8, 3;
	setp.eq.s16 	%p9, %rs7, 2;
	@%p9 bra 	$L__BB2_18;
	setp.ne.s16 	%p10, %rs7, 0;
	@%p10 bra 	$L__BB2_19;
	ld.global.f32 	%f49, [%rd16+8];
	sub.f32 	%f76, %f76, %f49;
	bra.uni 	$L__BB2_19;
$L__BB2_18:
	ld.global.f32 	%f48, [%rd16+8];
	add.f32 	%f76, %f76, %f48;
$L__BB2_19:
	and.b16  	%rs9, %rs1, 3;
	setp.eq.s16 	%p11, %rs9, 2;
	@%p11 bra 	$L__BB2_22;
	setp.ne.s16 	%p12, %rs9, 0;
	@%p12 bra 	$L__BB2_23;
	ld.global.f32 	%f51, [%rd16+12];
	sub.f32 	%f76, %f76, %f51;
	bra.uni 	$L__BB2_23;
$L__BB2_22:
	ld.global.f32 	%f50, [%rd16+12];
	add.f32 	%f76, %f76, %f50;
$L__BB2_23:
	and.b64  	%rd46, %rd68, 1073741823;
	add.s64 	%rd47, %rd10, %rd46;
	add.s64 	%rd48, %rd2, %rd47;
	ld.global.u8 	%rs2, [%rd48];
	setp.lt.u16 	%p13, %rs2, 64;
	and.b64  	%rd49, %rd70, 4294967288;
	add.s64 	%rd50, %rd11, %rd49;
	shl.b64 	%rd51, %rd50, 2;
	add.s64 	%rd17, %rd1, %rd51;
	@%p13 bra 	$L__BB2_26;
	cvt.s16.s8 	%rs10, %rs2;
	setp.gt.s16 	%p14, %rs10, -65;
	@%p14 bra 	$L__BB2_27;
	ld.global.f32 	%f52, [%rd17+16];
	add.f32 	%f76, %f76, %f52;
	bra.uni 	$L__BB2_27;
$L__BB2_26:
	ld.global.f32 	%f53, [%rd17+16];
	sub.f32 	%f76, %f76, %f53;
$L__BB2_27:
	shr.u16 	%rs12, %rs2, 4;
	and.b16  	%rs11, %rs12, 3;
	setp.eq.s16 	%p15, %rs11, 0;
	@%p15 bra 	$L__BB2_30;
	setp.ne.s16 	%p16, %rs11, 2;
	@%p16 bra 	$L__BB2_31;
	ld.global.f32 	%f54, [%rd17+20];
	add.f32 	%f76, %f76, %f54;
	bra.uni 	$L__BB2_31;
$L__BB2_30:
	ld.global.f32 	%f55, [%rd17+20];
	sub.f32 	%f76, %f76, %f55;
$L__BB2_31:
	shr.u16 	%rs14, %rs2, 2;
	and.b16  	%rs13, %rs14, 3;
	setp.eq.s16 	%p17, %rs13, 0;
	@%p17 bra 	$L__BB2_34;
	setp.ne.s16 	%p18, %rs13, 2;
	@%p18 bra 	$L__BB2_35;
	ld.global.f32 	%f56, [%rd17+24];
	add.f32 	%f76, %f76, %f56;
	bra.uni 	$L__BB2_35;
$L__BB2_34:
	ld.global.f32 	%f57, [%rd17+24];
	sub.f32 	%f76, %f76, %f57;
$L__BB2_35:
	and.b16  	%rs15, %rs2, 3;
	setp.eq.s16 	%p19, %rs15, 0;
	@%p19 bra 	$L__BB2_38;
	setp.ne.s16 	%p20, %rs15, 2;
	@%p20 bra 	$L__BB2_39;
	ld.global.f32 	%f58, [%rd17+28];
	add.f32 	%f76, %f76, %f58;
	bra.uni 	$L__BB2_39;
$L__BB2_38:
	ld.global.f32 	%f59, [%rd17+28];
	sub.f32 	%f76, %f76, %f59;
$L__BB2_39:
	add.s64 	%rd70, %rd70, 8;
	add.s64 	%rd68, %rd68, 2;
	add.s64 	%rd52, %rd13, %rd68;
	setp.ne.s64 	%p21, %rd52, 1;
	@%p21 bra 	$L__BB2_7;
$L__BB2_40:
	and.b64  	%rd53, %rd12, 4;
	setp.ne.s64 	%p22, %rd53, 0;
	@%p22 bra 	$L__BB2_57;
	shr.u64 	%rd54, %rd70, 2;
	and.b64  	%rd55, %rd54, 1073741823;
	add.s64 	%rd56, %rd10, %rd55;
	add.s64 	%rd57, %rd2, %rd56;
	ld.global.u8 	%rs3, [%rd57];
	setp.lt.u16 	%p23, %rs3, 64;
	add.s64 	%rd58, %rd70, %rd11;
	shl.b64 	%rd59, %rd58, 2;
	add.s64 	%rd21, %rd1, %rd59;
	@%p23 bra 	$L__BB2_44;
	cvt.s16.s8 	%rs16, %rs3;
	setp.gt.s16 	%p24, %rs16, -65;
	@%p24 bra 	$L__BB2_45;
	ld.global.f32 	%f60, [%rd21];
	add.f32 	%f76, %f76, %f60;
	bra.uni 	$L__BB2_45;
$L__BB2_44:
	ld.global.f32 	%f61, [%rd21];
	sub.f32 	%f76, %f76, %f61;
$L__BB2_45:
	shr.u16 	%rs18, %rs3, 4;
	and.b16  	%rs17, %rs18, 3;
	setp.eq.s16 	%p25, %rs17, 0;
	@%p25 bra 	$L__BB2_48;
	setp.ne.s16 	%p26, %rs17, 2;
	@%p26 bra 	$L__BB2_49;
	ld.global.f32 	%f62, [%rd21+4];
	add.f32 	%f76, %f76, %f62;
	bra.uni 	$L__BB2_49;
$L__BB2_48:
	ld.global.f32 	%f63, [%rd21+4];
	sub.f32 	%f76, %f76, %f63;
$L__BB2_49:
	shr.u16 	%rs20, %rs3, 2;
	and.b16  	%rs19, %rs20, 3;
	setp.eq.s16 	%p27, %rs19, 0;
	@%p27 bra 	$L__BB2_52;
	setp.ne.s16 	%p28, %rs19, 2;
	@%p28 bra 	$L__BB2_53;
	ld.global.f32 	%f64, [%rd21+8];
	add.f32 	%f76, %f76, %f64;
	bra.uni 	$L__BB2_53;
$L__BB2_52:
	ld.global.f32 	%f65, [%rd21+8];
	sub.f32 	%f76, %f76, %f65;
$L__BB2_53:
	and.b16  	%rs21, %rs3, 3;
	setp.eq.s16 	%p29, %rs21, 0;
	@%p29 bra 	$L__BB2_56;
	setp.ne.s16 	%p30, %rs21, 2;
	@%p30 bra 	$L__BB2_57;
	ld.global.f32 	%f66, [%rd21+12];
	add.f32 	%f76, %f76, %f66;
	bra.uni 	$L__BB2_57;
$L__BB2_56:
	ld.global.f32 	%f67, [%rd21+12];
	sub.f32 	%f76, %f76, %f67;
$L__BB2_57:
	cvt.s64.s32 	%rd60, %rd66;
	cvt.s64.s32 	%rd61, %rd67;
	mad.lo.s64 	%rd62, %rd60, %rd24, %rd61;
	cvta.to.global.u64 	%rd63, %rd22;
	shl.b64 	%rd64, %rd62, 2;
	add.s64 	%rd65, %rd63, %rd64;
	st.global.f32 	[%rd65], %f76;
$L__BB2_58:
	ret;

}


// ===== COMPILED SASS (sm_100) =====

	.target	sm_100

	.elftype	@"ET_EXEC"


//--------------------- .note.nv.tkinfo           --------------------------
	.section	.note.nv.tkinfo,"",@"SHT_NOTE"
	.sectionflags	@"SHF_NOTE_NV_TKINFO"
	.tkinfo
        /*0018*/ 	.word	0x00000002
        /*0030*/ 	.string	""
        /*0030*/ 	.string	"ptxas"
        /*0030*/ 	.string	"Cuda compilation tools, release 13.0, V13.0.88"
        /*0030*/ 	.string	"Build cuda_13.0.r13.0/compiler.36424714_0"
        /*0030*/ 	.string	"-arch sm_100 -m 64 "



//--------------------- .note.nv.cuinfo           --------------------------
	.section	.note.nv.cuinfo,"",@"SHT_NOTE"
	.sectionflags	@"SHF_NOTE_NV_CUINFO"
        /*0018*/ 	.short	0x0002
        /*001a*/ 	.short	0x0064
        /*001c*/ 	.short	0x0082
	.zero		2


//--------------------- .nv.info                  --------------------------
	.section	.nv.info,"",@"SHT_CUDA_INFO"
	.align	4


	//----- nvinfo : EIATTR_REGCOUNT
	.align		4
        /*0000*/ 	.byte	0x04, 0x2f
        /*0002*/ 	.short	(.L_1 - .L_0)
	.align		4
.L_0:
        /*0004*/ 	.word	index@(_Z18quantize2bitKernelPfj)
        /*0008*/ 	.word	0x00000011


	//----- nvinfo : EIATTR_FRAME_SIZE
	.align		4
.L_1:
        /*000c*/ 	.byte	0x04, 0x11
        /*000e*/ 	.short	(.L_3 - .L_2)
	.align		4
.L_2:
        /*0010*/ 	.word	index@($__internal_1_$__cuda_sm3x_div_rn_noftz_f32_slowpath)
        /*0014*/ 	.word	0x00000000


	//----- nvinfo : EIATTR_FRAME_SIZE
	.align		4
.L_3:
        /*0018*/ 	.byte	0x04, 0x11
        /*001a*/ 	.short	(.L_5 - .L_4)
	.align		4
.L_4:
        /*001c*/ 	.word	index@(_Z18quantize2bitKernelPfj)
        /*0020*/ 	.word	0x00000000


	//----- nvinfo : EIATTR_REGCOUNT
	.align		4
.L_5:
        /*0024*/ 	.byte	0x04, 0x2f
        /*0026*/ 	.short	(.L_7 - .L_6)
	.align		4
.L_6:
        /*0028*/ 	.word	index@(_Z13packingKernelPfPhj)
        /*002c*/ 	.word	0x0000000b


	//----- nvinfo : EIATTR_FRAME_SIZE
	.align		4
.L_7:
        /*0030*/ 	.byte	0x04, 0x11
        /*0032*/ 	.short	(.L_9 - .L_8)
	.align		4
.L_8:
        /*0034*/ 	.word	index@(_Z13packingKernelPfPhj)
        /*0038*/ 	.word	0x00000000


	//----- nvinfo : EIATTR_REGCOUNT
	.align		4
.L_9:
        /*003c*/ 	.byte	0x04, 0x2f
        /*003e*/ 	.short	(.L_11 - .L_10)
	.align		4
.L_10:
        /*0040*/ 	.word	index@(_Z15matmul_2bKernelPfPhS_mmmm)
        /*0044*/ 	.word	0x00000012


	//----- nvinfo : EIATTR_FRAME_SIZE
	.align		4
.L_11:
        /*0048*/ 	.byte	0x04, 0x11
        /*004a*/ 	.short	(.L_13 - .L_12)
	.align		4
.L_12:
        /*004c*/ 	.word	index@($__internal_0_$__cuda_sm20_div_u64)
        /*0050*/ 	.word	0x00000000


	//----- nvinfo : EIATTR_FRAME_SIZE
	.align		4
.L_13:
        /*0054*/ 	.byte	0x04, 0x11
        /*0056*/ 	.short	(.L_15 - .L_14)
	.align		4
.L_14:
        /*0058*/ 	.word	index@(_Z15matmul_2bKernelPfPhS_mmmm)
        /*005c*/ 	.word	0x00000000


	//----- nvinfo : EIATTR_MIN_STACK_SIZE
	.align		4
.L_15:
        /*0060*/ 	.byte	0x04, 0x12
        /*0062*/ 	.short	(.L_17 - .L_16)
	.align		4
.L_16:
        /*0064*/ 	.word	index@(_Z15matmul_2bKernelPfPhS_mmmm)
        /*0068*/ 	.word	0x00000000


	//----- nvinfo : EIATTR_MIN_STACK_SIZE
	.align		4
.L_17:
        /*006c*/ 	.byte	0x04, 0x12
        /*006e*/ 	.short	(.L_19 - .L_18)
	.align		4
.L_18:
        /*0070*/ 	.word	index@(_Z13packingKernelPfPhj)
        /*0074*/ 	.word	0x00000000


	//----- nvinfo : EIATTR_MIN_STACK_SIZE
	.align		4
.L_19:
        /*0078*/ 	.byte	0x04, 0x12
        /*007a*/ 	.short	(.L_21 - .L_20)
	.align		4
.L_20:
        /*007c*/ 	.word	index@(_Z18quantize2bitKernelPfj)
        /*0080*/ 	.word	0x00000000
.L_21:


//--------------------- .nv.compat                --------------------------
	.section	.nv.compat,"",@"SHT_CUDA_COMPAT_INFO"
	.align	4
        /*0000*/ 	.byte	0x02, 0x09, 0x00, 0x00, 0x02, 0x02, 0x01, 0x00, 0x02, 0x05, 0x05, 0x00, 0x03, 0x07, 0x01, 0x01
        /*0010*/ 	.byte	0x02, 0x03, 0x00, 0x00, 0x02, 0x06, 0x01, 0x00, 0x04, 0x0b, 0x08, 0x00, 0x01, 0x00, 0x00, 0x00
        /*0020*/ 	.byte	0x00, 0x00, 0x00, 0x00


//--------------------- .nv.info._Z15matmul_2bKernelPfPhS_mmmm --------------------------
	.section	.nv.info._Z15matmul_2bKernelPfPhS_mmmm,"",@"SHT_CUDA_INFO"
	.sectionflags	@""
	.align	4


	//----- nvinfo : EIATTR_CUDA_API_VERSION
	.align		4
        /*0000*/ 	.byte	0x04, 0x37
        /*0002*/ 	.short	(.L_23 - .L_22)
.L_22:
        /*0004*/ 	.word	0x00000082


	//----- nvinfo : EIATTR_KPARAM_INFO
	.align		4
.L_23:
        /*0008*/ 	.byte	0x04, 0x17
        /*000a*/ 	.short	(.L_25 - .L_24)
.L_24:
        /*000c*/ 	.word	0x00000000
        /*0010*/ 	.short	0x0006
        /*0012*/ 	.short	0x0030
        /*0014*/ 	.byte	0x00, 0xf0, 0x21, 0x00


	//----- nvinfo : EIATTR_KPARAM_INFO
	.align		4
.L_25:
        /*0018*/ 	.byte	0x04, 0x17
        /*001a*/ 	.short	(.L_27 - .L_26)
.L_26:
        /*001c*/ 	.word	0x00000000
        /*0020*/ 	.short	0x0005
        /*0022*/ 	.short	0x0028
        /*0024*/ 	.byte	0x00, 0xf0, 0x21, 0x00


	//----- nvinfo : EIATTR_KPARAM_INFO
	.align		4
.L_27:
        /*0028*/ 	.byte	0x04, 0x17
        /*002a*/ 	.short	(.L_29 - .L_28)
.L_28:
        /*002c*/ 	.word	0x00000000
        /*0030*/ 	.short	0x0004
        /*0032*/ 	.short	0x0020
        /*0034*/ 	.byte	0x00, 0xf0, 0x21, 0x00


	//----- nvinfo : EIATTR_KPARAM_INFO
	.align		4
.L_29:
        /*0038*/ 	.byte	0x04, 0x17
        /*003a*/ 	.short	(.L_31 - .L_30)
.L_30:
        /*003c*/ 	.word	0x00000000
        /*0040*/ 	.short	0x0003
        /*0042*/ 	.short	0x0018
        /*0044*/ 	.byte	0x00, 0xf0, 0x21, 0x00


	//----- nvinfo : EIATTR_KPARAM_INFO
	.align		4
.L_31:
        /*0048*/ 	.byte	0x04, 0x17
        /*004a*/ 	.short	(.L_33 - .L_32)
.L_32:
        /*004c*/ 	.word	0x00000000
        /*0050*/ 	.short	0x0002
        /*0052*/ 	.short	0x0010
        /*0054*/ 	.byte	0x00, 0xf5, 0x21, 0x00


	//----- nvinfo : EIATTR_KPARAM_INFO
	.align		4
.L_33:
        /*0058*/ 	.byte	0x04, 0x17
        /*005a*/ 	.short	(.L_35 - .L_34)
.L_34:
        /*005c*/ 	.word	0x00000000
        /*0060*/ 	.short	0x0001
        /*0062*/ 	.short	0x0008
        /*0064*/ 	.byte	0x00, 0xf5, 0x21, 0x00


	//----- nvinfo : EIATTR_KPARAM_INFO
	.align		4
.L_35:
        /*0068*/ 	.byte	0x04, 0x17
        /*006a*/ 	.short	(.L_37 - .L_36)
.L_36:
        /*006c*/ 	.word	0x00000000
        /*0070*/ 	.short	0x0000
        /*0072*/ 	.short	0x0000
        /*0074*/ 	.byte	0x00, 0xf5, 0x21, 0x00


	//----- nvinfo : EIATTR_SPARSE_MMA_MASK
	.align		4
.L_37:
        /*0078*/ 	.byte	0x03, 0x50
        /*007a*/ 	.short	0x0000


	//----- nvinfo : EIATTR_MAXREG_COUNT
	.align		4
        /*007c*/ 	.byte	0x03, 0x1b
        /*007e*/ 	.short	0x00ff


	//----- nvinfo : EIATTR_MERCURY_ISA_VERSION
	.align		4
        /*0080*/ 	.byte	0x03, 0x5f
        /*0082*/ 	.short	0x0101


	//----- nvinfo : EIATTR_VRC_CTA_INIT_COUNT
	.align		4
        /*0084*/ 	.byte	0x02, 0x4a
	.zero		1
	.zero		1


	//----- nvinfo : EIATTR_EXIT_INSTR_OFFSETS
	.align		4
        /*0088*/ 	.byte	0x04, 0x1c
        /*008a*/ 	.short	(.L_39 - .L_38)


	//   ....[0]....
.L_38:
        /*008c*/ 	.word	0x000000e0


	//   ....[1]....
        /*0090*/ 	.word	0x00001230


	//----- nvinfo : EIATTR_CRS_STACK_SIZE
	.align		4
.L_39:
        /*0094*/ 	.byte	0x04, 0x1e
        /*0096*/ 	.short	(.L_41 - .L_40)
.L_40:
        /*0098*/ 	.word	0x00000000


	//----- nvinfo : EIATTR_CBANK_PARAM_SIZE
	.align		4
.L_41:
        /*009c*/ 	.byte	0x03, 0x19
        /*009e*/ 	.short	0x0038


	//----- nvinfo : EIATTR_PARAM_CBANK
	.align		4
        /*00a0*/ 	.byte	0x04, 0x0a
        /*00a2*/ 	.short	(.L_43 - .L_42)
	.align		4
.L_42:
        /*00a4*/ 	.word	index@(.nv.constant0._Z15matmul_2bKernelPfPhS_mmmm)
        /*00a8*/ 	.short	0x0380
        /*00aa*/ 	.short	0x0038


	//----- nvinfo : EIATTR_SW_WAR
	.align		4
.L_43:
        /*00ac*/ 	.byte	0x04, 0x36
        /*00ae*/ 	.short	(.L_45 - .L_44)
.L_44:
        /*00b0*/ 	.word	0x00000008
.L_45:


//--------------------- .nv.info._Z13packingKernelPfPhj --------------------------
	.section	.nv.info._Z13packingKernelPfPhj,"",@"SHT_CUDA_INFO"
	.sectionflags	@""
	.align	4


	//----- nvinfo : EIATTR_CUDA_API_VERSION
	.align		4
        /*0000*/ 	.byte	0x04, 0x37
        /*0002*/ 	.short	(.L_47 - .L_46)
.L_46:
        /*0004*/ 	.word	0x00000082


	//----- nvinfo : EIATTR_KPARAM_INFO
	.align		4
.L_47:
        /*0008*/ 	.byte	0x04, 0x17
        /*000a*/ 	.short	(.L_49 - .L_48)
.L_48:
        /*000c*/ 	.word	0x00000000
        /*0010*/ 	.short	0x0002
        /*0012*/ 	.short	0x0010
        /*0014*/ 	.byte	0x00, 0xf0, 0x11, 0x00


	//----- nvinfo : EIATTR_KPARAM_INFO
	.align		4
.L_49:
        /*0018*/ 	.byte	0x04, 0x17
        /*001a*/ 	.short	(.L_51 - .L_50)
.L_50:
        /*001c*/ 	.word	0x00000000
        /*0020*/ 	.short	0x0001
        /*0022*/ 	.short	0x0008
        /*0024*/ 	.byte	0x00, 0xf5, 0x21, 0x00


	//----- nvinfo : EIATTR_KPARAM_INFO
	.align		4
.L_51:
        /*0028*/ 	.byte	0x04, 0x17
        /*002a*/ 	.short	(.L_53 - .L_52)
.L_52:
        /*002c*/ 	.word	0x00000000
        /*0030*/ 	.short	0x0000
        /*0032*/ 	.short	0x0000
        /*0034*/ 	.byte	0x00, 0xf5, 0x21, 0x00


	//----- nvinfo : EIATTR_SPARSE_MMA_MASK
	.align		4
.L_53:
        /*0038*/ 	.byte	0x03, 0x50
        /*003a*/ 	.short	0x0000


	//----- nvinfo : EIATTR_MAXREG_COUNT
	.align		4
        /*003c*/ 	.byte	0x03, 0x1b
        /*003e*/ 	.short	0x00ff


	//----- nvinfo : EIATTR_MERCURY_ISA_VERSION
	.align		4
        /*0040*/ 	.byte	0x03, 0x5f
        /*0042*/ 	.short	0x0101


	//----- nvinfo : EIATTR_VRC_CTA_INIT_COUNT
	.align		4
        /*0044*/ 	.byte	0x02, 0x4a
	.zero		1
	.zero		1


	//----- nvinfo : EIATTR_EXIT_INSTR_OFFSETS
	.align		4
        /*0048*/ 	.byte	0x04, 0x1c
        /*004a*/ 	.short	(.L_55 - .L_54)


	//   ....[0]....
.L_54:
        /*004c*/ 	.word	0x00000070


	//   ....[1]....
        /*0050*/ 	.word	0x000002c0


	//----- nvinfo : EIATTR_CBANK_PARAM_SIZE
	.align		4
.L_55:
        /*0054*/ 	.byte	0x03, 0x19
        /*0056*/ 	.short	0x0014


	//----- nvinfo : EIATTR_PARAM_CBANK
	.align		4
        /*0058*/ 	.byte	0x04, 0x0a
        /*005a*/ 	.short	(.L_57 - .L_56)
	.align		4
.L_56:
        /*005c*/ 	.word	index@(.nv.constant0._Z13packingKernelPfPhj)
        /*0060*/ 	.short	0x0380
        /*0062*/ 	.short	0x0014


	//----- nvinfo : EIATTR_SW_WAR
	.align		4
.L_57:
        /*0064*/ 	.byte	0x04, 0x36
        /*0066*/ 	.short	(.L_59 - .L_58)
.L_58:
        /*0068*/ 	.word	0x00000008
.L_59:


//--------------------- .nv.info._Z18quantize2bitKernelPfj --------------------------
	.section	.nv.info._Z18quantize2bitKernelPfj,"",@"SHT_CUDA_INFO"
	.sectionflags	@""
	.align	4


	//----- nvinfo : EIATTR_CUDA_API_VERSION
	.align		4
        /*0000*/ 	.byte	0x04, 0x37
        /*0002*/ 	.short	(.L_61 - .L_60)
.L_60:
        /*0004*/ 	.word	0x00000082


	//----- nvinfo : EIATTR_KPARAM_INFO
	.align		4
.L_61:
        /*0008*/ 	.byte	0x04, 0x17
        /*000a*/ 	.short	(.L_63 - .L_62)
.L_62:
        /*000c*/ 	.word	0x00000000
        /*0010*/ 	.short	0x0001
        /*0012*/ 	.short	0x0008
        /*0014*/ 	.byte	0x00, 0xf0, 0x11, 0x00


	//----- nvinfo : EIATTR_KPARAM_INFO
	.align		4
.L_63:
        /*0018*/ 	.byte	0x04, 0x17
        /*001a*/ 	.short	(.L_65 - .L_64)
.L_64:
        /*001c*/ 	.word	0x00000000
        /*0020*/ 	.short	0x0000
        /*0022*/ 	.short	0x0000
        /*0024*/ 	.byte	0x00, 0xf5, 0x21, 0x00


	//----- nvinfo : EIATTR_SPARSE_MMA_MASK
	.align		4
.L_65:
        /*0028*/ 	.byte	0x03, 0x50
        /*002a*/ 	.short	0x0000


	//----- nvinfo : EIATTR_MAXREG_COUNT
	.align		4
        /*002c*/ 	.byte	0x03, 0x1b
        /*002e*/ 	.short	0x00ff


	//----- nvinfo : EIATTR_NUM_BARRIERS
	.align		4
        /*0030*/ 	.byte	0x02, 0x4c
        /*0032*/ 	.byte	0x01
	.zero		1


	//----- nvinfo : EIATTR_MERCURY_ISA_VERSION
	.align		4
        /*0034*/ 	.byte	0x03, 0x5f
        /*0036*/ 	.short	0x0101


	//----- nvinfo : EIATTR_VRC_CTA_INIT_COUNT
	.align		4
        /*0038*/ 	.byte	0x02, 0x4a
	.zero		1
	.zero		1


	//----- nvinfo : EIATTR_EXIT_INSTR_OFFSETS
	.align		4
        /*003c*/ 	.byte	0x04, 0x1c
        /*003e*/ 	.short	(.L_67 - .L_66)


	//   ....[0]....
.L_66:
        /*0040*/ 	.word	0x00000070


	//   ....[1]....
        /*0044*/ 	.word	0x000004a0


	//----- nvinfo : EIATTR_CRS_STACK_SIZE
	.align		4
.L_67:
        /*0048*/ 	.byte	0x04, 0x1e
        /*004a*/ 	.short	(.L_69 - .L_68)
.L_68:
        /*004c*/ 	.word	0x00000000


	//----- nvinfo : EIATTR_CBANK_PARAM_SIZE
	.align		4
.L_69:
        /*0050*/ 	.byte	0x03, 0x19
        /*0052*/ 	.short	0x000c


	//----- nvinfo : EIATTR_PARAM_CBANK
	.align		4
        /*0054*/ 	.byte	0x04, 0x0a
        /*0056*/ 	.short	(.L_71 - .L_70)
	.align		4
.L_70:
        /*0058*/ 	.word	index@(.nv.constant0._Z18quantize2bitKernelPfj)
        /*005c*/ 	.short	0x0380
        /*005e*/ 	.short	0x000c


	//----- nvinfo : EIATTR_SW_WAR
	.align		4
.L_71:
        /*0060*/ 	.byte	0x04, 0x36
        /*0062*/ 	.short	(.L_73 - .L_72)
.L_72:
        /*0064*/ 	.word	0x00000008
.L_73:


//--------------------- .nv.callgraph             --------------------------
	.section	.nv.callgraph,"",@"SHT_CUDA_CALLGRAPH"
	.align	4
	.sectionentsize	8
	.align		4
        /*0000*/ 	.word	0x00000000
	.align		4
        /*0004*/ 	.word	0xffffffff
	.align		4
        /*0008*/ 	.word	0x00000000
	.align		4
        /*000c*/ 	.word	0xfffffffe
	.align		4
        /*0010*/ 	.word	0x00000000
	.align		4
        /*0014*/ 	.word	0xfffffffd
	.align		4
        /*0018*/ 	.word	0x00000000
	.align		4
        /*001c*/ 	.word	0xfffffffc


//--------------------- .text._Z15matmul_2bKernelPfPhS_mmmm --------------------------
	.section	.text._Z15matmul_2bKernelPfPhS_mmmm,"ax",@progbits
	.align	128
        .global         _Z15matmul_2bKernelPfPhS_mmmm
        .type           _Z15matmul_2bKernelPfPhS_mmmm,@function
        .size           _Z15matmul_2bKernelPfPhS_mmmm,(.L_x_60 - _Z15matmul_2bKernelPfPhS_mmmm)
        .other          _Z15matmul_2bKernelPfPhS_mmmm,@"STO_CUDA_ENTRY STV_DEFAULT"
_Z15matmul_2bKernelPfPhS_mmmm:
.text._Z15matmul_2bKernelPfPhS_mmmm:
[----:B------:R-:W-:Y:S01]  /*0000*/  LDC R1, c[0x0][0x37c] ;  /* 0x0000df00ff017b82 */ /* 0x000fe20000000800 */
[----:B------:R-:W0:Y:S01]  /*0010*/  S2R R3, SR_TID.X ;  /* 0x0000000000037919 */ /* 0x000e220000002100 */
[----:B------:R-:W1:Y:S06]  /*0020*/  LDCU.128 UR8, c[0x0][0x3a0] ;  /* 0x00007400ff0877ac */ /* 0x000e6c0008000c00 */
[----:B------:R-:W0:Y:S08]  /*0030*/  S2UR UR5, SR_CTAID.X ;  /* 0x00000000000579c3 */ /* 0x000e300000002500 */
[----:B------:R-:W0:Y:S01]  /*0040*/  LDC R0, c[0x0][0x360] ;  /* 0x0000d800ff007b82 */ /* 0x000e220000000800 */
[----:B-1----:R-:W-:-:S02]  /*0050*/  UIMAD UR4, UR11, UR8, URZ ;  /* 0x000000080b0472a4 */ /* 0x002fc4000f8e02ff */
[----:B------:R-:W-:Y:S02]  /*0060*/  UIMAD.WIDE.U32 UR6, UR10, UR8, URZ ;  /* 0x000000080a0672a5 */ /* 0x000fe4000f8e00ff */
[----:B------:R-:W-:-:S04]  /*0070*/  UIMAD UR4, UR10, UR9, UR4 ;  /* 0x000000090a0472a4 */ /* 0x000fc8000f8e0204 */
[----:B------:R-:W-:-:S06]  /*0080*/  UIADD3 UR4, UPT, UPT, UR7, UR4, URZ ;  /* 0x0000000407047290 */ /* 0x000fcc000fffe0ff */
[----:B------:R-:W-:Y:S02]  /*0090*/  IMAD.U32 R2, RZ, RZ, UR4 ;  /* 0x00000004ff027e24 */ /* 0x000fe4000f8e00ff */
[----:B0-----:R-:W-:-:S05]  /*00a0*/  IMAD R0, R0, UR5, R3 ;  /* 0x0000000500007c24 */ /* 0x001fca000f8e0203 */
[----:B------:R-:W-:Y:S02]  /*00b0*/  ISETP.LT.U32.AND P0, PT, R0, UR6, PT ;  /* 0x0000000600007c0c */ /* 0x000fe4000bf01070 */
[----:B------:R-:W-:-:S04]  /*00c0*/  SHF.R.S32.HI R5, RZ, 0x1f, R0 ;  /* 0x0000001fff057819 */ /* 0x000fc80000011400 */
[----:B------:R-:W-:-:S13]  /*00d0*/  ISETP.GT.U32.AND.EX P0, PT, R2, R5, PT, P0 ;  /* 0x000000050200720c */ /* 0x000fda0003f04100 */
[----:B------:R-:W-:Y:S05]  /*00e0*/  @!P0 EXIT ;  /* 0x000000000000894d */ /* 0x000fea0003800000 */
[----:B------:R-:W-:Y:S01]  /*00f0*/  LOP3.LUT R2, R5, UR9, RZ, 0xfc, !PT ;  /* 0x0000000905027c12 */ /* 0x000fe2000f8efcff */
[----:B------:R-:W-:Y:S03]  /*0100*/  BSSY.RECONVERGENT B0, `(.L_x_0) ;  /* 0x000001e000007945 */ /* 0x000fe60003800200 */
[----:B------:R-:W-:-:S13]  /*0110*/  ISETP.NE.U32.AND P0, PT, R2, RZ, PT ;  /* 0x000000ff0200720c */ /* 0x000fda0003f05070 */
[----:B------:R-:W-:Y:S05]  /*0120*/  @P0 BRA `(.L_x_1) ;  /* 0x0000000000540947 */ /* 0x000fea0003800000 */
[----:B------:R-:W0:Y:S01]  /*0130*/  I2F.U32.RP R4, UR8 ;  /* 0x0000000800047d06 */ /* 0x000e220008209000 */
[----:B------:R-:W-:-:S07]  /*0140*/  ISETP.NE.U32.AND P2, PT, RZ, UR8, PT ;  /* 0x00000008ff007c0c */ /* 0x000fce000bf45070 */
[----:B0-----:R-:W0:Y:S02]  /*0150*/  MUFU.RCP R4, R4 ;  /* 0x0000000400047308 */ /* 0x001e240000001000 */
[----:B0-----:R-:W-:-:S06]  /*0160*/  VIADD R2, R4, 0xffffffe ;  /* 0x0ffffffe04027836 */ /* 0x001fcc0000000000 */
[----:B------:R0:W1:Y:S02]  /*0170*/  F2I.FTZ.U32.TRUNC.NTZ R3, R2 ;  /* 0x0000000200037305 */ /* 0x000064000021f000 */
[----:B0-----:R-:W-:Y:S01]  /*0180*/  IMAD.MOV.U32 R2, RZ, RZ, RZ ;  /* 0x000000ffff027224 */ /* 0x001fe200078e00ff */
[----:B-1----:R-:W-:-:S05]  /*0190*/  IADD3 R5, PT, PT, RZ, -R3, RZ ;  /* 0x80000003ff057210 */ /* 0x002fca0007ffe0ff */
[----:B------:R-:W-:-:S04]  /*01a0*/  IMAD R5, R5, UR8, RZ ;  /* 0x0000000805057c24 */ /* 0x000fc8000f8e02ff */
[----:B------:R-:W-:-:S06]  /*01b0*/  IMAD.HI.U32 R3, R3, R5, R2 ;  /* 0x0000000503037227 */ /* 0x000fcc00078e0002 */
[----:B------:R-:W-:-:S04]  /*01c0*/  IMAD.HI.U32 R5, R3, R0, RZ ;  /* 0x0000000003057227 */ /* 0x000fc800078e00ff */
[----:B------:R-:W-:-:S04]  /*01d0*/  IMAD.MOV R3, RZ, RZ, -R5 ;  /* 0x000000ffff037224 */ /* 0x000fc800078e0a05 */
[----:B------:R-:W-:-:S05]  /*01e0*/  IMAD R3, R3, UR8, R0 ;  /* 0x0000000803037c24 */ /* 0x000fca000f8e0200 */
[----:B------:R-:W-:-:S13]  /*01f0*/  ISETP.GE.U32.AND P0, PT, R3, UR8, PT ;  /* 0x0000000803007c0c */ /* 0x000fda000bf06070 */
[----:B------:R-:W-:Y:S01]  /*0200*/  @P0 IADD3 R3, PT, PT, R3, -UR8, RZ ;  /* 0x8000000803030c10 */ /* 0x000fe2000fffe0ff */
[----:B------:R-:W-:-:S03]  /*0210*/  @P0 VIADD R5, R5, 0x1 ;  /* 0x0000000105050836 */ /* 0x000fc60000000000 */
[----:B------:R-:W-:-:S13]  /*0220*/  ISETP.GE.U32.AND P1, PT, R3, UR8, PT ;  /* 0x0000000803007c0c */ /* 0x000fda000bf26070 */
[----:B------:R-:W-:Y:S01]  /*0230*/  @P1 VIADD R5, R5, 0x1 ;  /* 0x0000000105051836 */ /* 0x000fe20000000000 */
[----:B------:R-:W-:-:S04]  /*0240*/  @!P2 LOP3.LUT R5, RZ, UR8, RZ, 0x33, !PT ;  /* 0x00000008ff05ac12 */ /* 0x000fc8000f8e33ff */
[----:B------:R-:W-:-:S05]  /*0250*/  IADD3 R3, PT, PT, -R5, RZ, RZ ;  /* 0x000000ff05037210 */ /* 0x000fca0007ffe1ff */
[----:B------:R-:W-:Y:S01]  /*0260*/  IMAD R0, R3, UR8, R0 ;  /* 0x0000000803007c24 */ /* 0x000fe2000f8e0200 */
[----:B------:R-:W-:Y:S06]  /*0270*/  BRA `(.L_x_2) ;  /* 0x0000000000187947 */ /* 0x000fec0003800000 */
.L_x_1:
[----:B------:R-:W-:-:S07]  /*0280*/  MOV R4, 0x2a0 ;  /* 0x000002a000047802 */ /* 0x000fce0000000f00 */
[----:B------:R-:W-:Y:S05]  /*0290*/  CALL.REL.NOINC `($__internal_0_$__cuda_sm20_div_u64) ;  /* 0x0000000c00e87944 */ /* 0x000fea0003c00000 */
[----:B------:R-:W0:Y:S01]  /*02a0*/  LDCU UR4, c[0x0][0x3a0] ;  /* 0x00007400ff0477ac */ /* 0x000e220008000800 */
[--C-:B------:R-:W-:Y:S02]  /*02b0*/  IMAD.MOV R3, RZ, RZ, -R2.reuse ;  /* 0x000000ffff037224 */ /* 0x100fe400078e0a02 */
[----:B------:R-:W-:Y:S02]  /*02c0*/  IMAD.MOV.U32 R5, RZ, RZ, R2 ;  /* 0x000000ffff057224 */ /* 0x000fe400078e0002 */
[----:B0-----:R-:W-:-:S07]  /*02d0*/  IMAD R0, R3, UR4, R0 ;  /* 0x0000000403007c24 */ /* 0x001fce000f8e0200 */
.L_x_2:
[----:B------:R-:W-:Y:S05]  /*02e0*/  BSYNC.RECONVERGENT B0 ;  /* 0x0000000000007941 */ /* 0x000fea0003800200 */
.L_x_0:
[----:B------:R-:W0:Y:S01]  /*02f0*/  LDCU.64 UR12, c[0x0][0x398] ;  /* 0x00007300ff0c77ac */ /* 0x000e220008000a00 */
[----:B------:R-:W-:Y:S01]  /*0300*/  HFMA2 R4, -RZ, RZ, 0, 0 ;  /* 0x00000000ff047431 */ /* 0x000fe200000001ff */
[----:B------:R-:W1:Y:S01]  /*0310*/  LDCU.64 UR14, c[0x0][0x358] ;  /* 0x00006b00ff0e77ac */ /* 0x000e620008000a00 */
[----:B0-----:R-:W-:-:S04]  /*0320*/  UISETP.NE.U32.AND UP0, UPT, UR12, URZ, UPT ;  /* 0x000000ff0c00728c */ /* 0x001fc8000bf05070 */
[----:B------:R-:W-:-:S09]  /*0330*/  UISETP.NE.AND.EX UP0, UPT, UR13, URZ, UPT, UP0 ;  /* 0x000000ff0d00728c */ /* 0x000fd2000bf05300 */
[----:B-1----:R-:W-:Y:S05]  /*0340*/  BRA.U !UP0, `(.L_x_3) ;  /* 0x0000000d08887547 */ /* 0x002fea000b800000 */
[----:B------:R-:W-:Y:S01]  /*0350*/  UISETP.GE.U32.AND UP0, UPT, UR12, 0x5, UPT ;  /* 0x000000050c00788c */ /* 0x000fe2000bf06070 */
[----:B------:R-:W-:Y:S01]  /*0360*/  SHF.R.S32.HI R7, RZ, 0x1f, R5 ;  /* 0x0000001fff077819 */ /* 0x000fe20000011405 */
[----:B------:R-:W-:Y:S01]  /*0370*/  UIADD3 UR20, UP1, UPT, UR12, -0x1, URZ ;  /* 0xffffffff0c147890 */ /* 0x000fe2000ff3e0ff */
[----:B------:R-:W-:Y:S01]  /*0380*/  SHF.R.S32.HI R6, RZ, 0x1f, R0 ;  /* 0x0000001fff067819 */ /* 0x000fe20000011400 */
[----:B------:R-:W-:Y:S01]  /*0390*/  UISETP.GE.U32.AND.EX UP0, UPT, UR13, URZ, UPT, UP0 ;  /* 0x000000ff0d00728c */ /* 0x000fe2000bf06100 */
[----:B------:R-:W-:Y:S01]  /*03a0*/  IMAD.MOV.U32 R4, RZ, RZ, RZ ;  /* 0x000000ffff047224 */ /* 0x000fe200078e00ff */
[----:B------:R-:W-:Y:S01]  /*03b0*/  UIADD3.X UR10, UPT, UPT, UR13, -0x1, URZ, UP1, !UPT ;  /* 0xffffffff0d0a7890 */ /* 0x000fe20008ffe4ff */
[----:B------:R-:W-:Y:S01]  /*03c0*/  UMOV UR5, URZ ;  /* 0x000000ff00057c82 */ /* 0x000fe20008000000 */
[----:B------:R-:W-:-:S05]  /*03d0*/  UMOV UR6, URZ ;  /* 0x000000ff00067c82 */ /* 0x000fca0008000000 */
[----:B------:R-:W-:Y:S05]  /*03e0*/  BRA.U !UP0, `(.L_x_4) ;  /* 0x0000000908507547 */ /* 0x000fea000b800000 */
[----:B------:R-:W0:Y:S01]  /*03f0*/  LDC.64 R2, c[0x0][0x3b0] ;  /* 0x0000ec00ff027b82 */ /* 0x000e220000000a00 */
[----:B------:R-:W-:Y:S01]  /*0400*/  USHF.R.U64 UR7, UR20, 0x2, UR10 ;  /* 0x0000000214077899 */ /* 0x000fe2000800120a */
[----:B------:R-:W-:Y:S01]  /*0410*/  IMAD.MOV.U32 R4, RZ, RZ, RZ ;  /* 0x000000ffff047224 */ /* 0x000fe200078e00ff */
[----:B------:R-:W1:Y:S02]  /*0420*/  LDCU.64 UR12, c[0x0][0x398] ;  /* 0x00007300ff0c77ac */ /* 0x000e640008000a00 */
[----:B------:R-:W-:Y:S01]  /*0430*/  UIADD3 UR7, UP0, UPT, UR7, 0x1, URZ ;  /* 0x0000000107077890 */ /* 0x000fe2000ff1e0ff */
[----:B------:R-:W2:Y:S03]  /*0440*/  LDCU.128 UR16, c[0x0][0x380] ;  /* 0x00007000ff1077ac */ /* 0x000ea60008000c00 */
[----:B------:R-:W-:Y:S02]  /*0450*/  ULEA.HI.X UR10, UR10, URZ, URZ, 0x1e, UP0 ;  /* 0x000000ff0a0a7291 */ /* 0x000fe400080ff4ff */
[----:B------:R-:W-:-:S02]  /*0460*/  ULOP3.LUT UR7, UR7, 0xfffffffe, URZ, 0xc0, !UPT ;  /* 0xfffffffe07077892 */ /* 0x000fc4000f8ec0ff */
[----:B------:R-:W-:Y:S01]  /*0470*/  ULOP3.LUT UR10, UR10, 0x7fffffff, URZ, 0xc0, !UPT ;  /* 0x7fffffff0a0a7892 */ /* 0x000fe2000f8ec0ff */
[----:B------:R-:W-:Y:S01]  /*0480*/  UMOV UR5, URZ ;  /* 0x000000ff00057c82 */ /* 0x000fe20008000000 */
[----:B------:R-:W-:Y:S01]  /*0490*/  UMOV UR6, URZ ;  /* 0x000000ff00067c82 */ /* 0x000fe20008000000 */
[----:B------:R-:W-:Y:S01]  /*04a0*/  UMOV UR11, 0x1 ;  /* 0x00000001000b7882 */ /* 0x000fe20000000000 */
[----:B------:R-:W-:-:S08]  /*04b0*/  UMOV UR4, URZ ;  /* 0x000000ff00047c82 */ /* 0x000fd00008000000 */
.L_x_29:
[----:B------:R-:W-:Y:S01]  /*04c0*/  USHF.R.U64 UR8, UR5, 0x2, UR6 ;  /* 0x0000000205087899 */ /* 0x000fe20008001206 */
[----:B0-----:R-:W-:Y:S01]  /*04d0*/  IMAD R10, R7, R2, RZ ;  /* 0x00000002070a7224 */ /* 0x001fe200078e02ff */
[----:B------:R-:W-:-:S03]  /*04e0*/  USHF.R.U32.HI UR9, URZ, 0x2, UR6 ;  /* 0x00000002ff097899 */ /* 0x000fc60008011606 */
[----:B------:R-:W-:-:S03]  /*04f0*/  IMAD R10, R5, R3, R10 ;  /* 0x00000003050a7224 */ /* 0x000fc600078e020a */
[----:B------:R-:W-:-:S03]  /*0500*/  IMAD.WIDE.U32 R8, R5, R2, UR8 ;  /* 0x0000000805087e25 */ /* 0x000fc6000f8e0002 */
[----:B--2---:R-:W-:-:S04]  /*0510*/  IADD3 R12, P0, PT, R8, UR18, RZ ;  /* 0x00000012080c7c10 */ /* 0x004fc8000ff1e0ff */
[----:B------:R-:W-:-:S05]  /*0520*/  IADD3.X R13, PT, PT, R9, UR19, R10, P0, !PT ;  /* 0x00000013090d7c10 */ /* 0x000fca00087fe40a */
[----:B------:R-:W2:Y:S01]  /*0530*/  LDG.E.U8 R12, desc[UR14][R12.64] ;  /* 0x0000000e0c0c7981 */ /* 0x000ea2000c1e1100 */
[----:B------:R-:W-:Y:S01]  /*0540*/  MOV R14, UR5 ;  /* 0x00000005000e7c02 */ /* 0x000fe20008000f00 */
[----:B------:R-:W-:Y:S01]  /*0550*/  IMAD.U32 R15, RZ, RZ, UR6 ;  /* 0x00000006ff0f7e24 */ /* 0x000fe2000f8e00ff */
[----:B------:R-:W-:Y:S01]  /*0560*/  BSSY.RECONVERGENT B0, `(.L_x_5) ;  /* 0x0000011000007945 */ /* 0x000fe20003800200 */
[----:B-1----:R-:W-:Y:S02]  /*0570*/  IMAD R11, R6, UR12, RZ ;  /* 0x0000000c060b7c24 */ /* 0x002fe4000f8e02ff */
[----:B------:R-:W-:-:S04]  /*0580*/  IMAD.WIDE.U32 R14, R0, UR12, R14 ;  /* 0x0000000c000e7c25 */ /* 0x000fc8000f8e000e */
[----:B------:R-:W-:Y:S01]  /*0590*/  IMAD R11, R0, UR13, R11 ;  /* 0x0000000d000b7c24 */ /* 0x000fe2000f8e020b */
[----:B------:R-:W-:-:S03]  /*05a0*/  LEA R8, P1, R14, UR16, 0x2 ;  /* 0x000000100e087c11 */ /* 0x000fc6000f8210ff */
[----:B------:R-:W-:-:S05]  /*05b0*/  IMAD.IADD R9, R15, 0x1, R11 ;  /* 0x000000010f097824 */ /* 0x000fca00078e020b */
[----:B------:R-:W-:Y:S02]  /*05c0*/  LEA.HI.X R9, R14, UR17, R9, 0x2, P1 ;  /* 0x000000110e097c11 */ /* 0x000fe400088f1409 */
[----:B--2---:R-:W-:-:S13]  /*05d0*/  ISETP.GT.U32.AND P0, PT, R12, 0x3f, PT ;  /* 0x0000003f0c00780c */ /* 0x004fda0003f04070 */
[----:B------:R-:W-:Y:S05]  /*05e0*/  @P0 BRA `(.L_x_6) ;  /* 0x00000000000c0947 */ /* 0x000fea0003800000 */
[----:B------:R-:W2:Y:S02]  /*05f0*/  LDG.E R13, desc[UR14][R8.64] ;  /* 0x0000000e080d7981 */ /* 0x000ea4000c1e1900 */
[----:B--2---:R-:W-:Y:S01]  /*0600*/  FADD R4, R4, -R13 ;  /* 0x8000000d04047221 */ /* 0x004fe20000000000 */
[----:B------:R-:W-:Y:S06]  /*0610*/  BRA `(.L_x_7) ;  /* 0x0000000000147947 */ /* 0x000fec0003800000 */
.L_x_6:
[----:B------:R-:W-:-:S04]  /*0620*/  PRMT R13, R12, 0x8880, RZ ;  /* 0x000088800c0d7816 */ /* 0x000fc800000000ff */
[----:B------:R-:W-:-:S13]  /*0630*/  ISETP.GT.AND P0, PT, R13, -0x41, PT ;  /* 0xffffffbf0d00780c */ /* 0x000fda0003f04270 */
[----:B------:R-:W-:Y:S05]  /*0640*/  @P0 BRA `(.L_x_7) ;  /* 0x0000000000080947 */ /* 0x000fea0003800000 */
[----:B------:R-:W2:Y:S02]  /*0650*/  LDG.E R13, desc[UR14][R8.64] ;  /* 0x0000000e080d7981 */ /* 0x000ea4000c1e1900 */
[----:B--2---:R-:W-:-:S07]  /*0660*/  FADD R4, R4, R13 ;  /* 0x0000000d04047221 */ /* 0x004fce0000000000 */
.L_x_7:
[----:B------:R-:W-:Y:S05]  /*0670*/  BSYNC.RECONVERGENT B0 ;  /* 0x0000000000007941 */ /* 0x000fea0003800200 */
.L_x_5:
[----:B------:R-:W-:Y:S01]  /*0680*/  SHF.R.U32.HI R13, RZ, 0x4, R12 ;  /* 0x00000004ff0d7819 */ /* 0x000fe2000001160c */
[----:B------:R-:W-:Y:S03]  /*0690*/  BSSY.RECONVERGENT B0, `(.L_x_8) ;  /* 0x000000b000007945 */ /* 0x000fe60003800200 */
[----:B------:R-:W-:-:S04]  /*06a0*/  LOP3.LUT R13, R13, 0x3, RZ, 0xc0, !PT ;  /* 0x000000030d0d7812 */ /* 0x000fc800078ec0ff */
[----:B------:R-:W-:-:S13]  /*06b0*/  ISETP.NE.AND P0, PT, R13, 0x2, PT ;  /* 0x000000020d00780c */ /* 0x000fda0003f05270 */
[----:B------:R-:W-:Y:S05]  /*06c0*/  @!P0 BRA `(.L_x_9) ;  /* 0x0000000000148947 */ /* 0x000fea0003800000 */
[----:B------:R-:W-:-:S13]  /*06d0*/  ISETP.NE.AND P0, PT, R13, RZ, PT ;  /* 0x000000ff0d00720c */ /* 0x000fda0003f05270 */
[----:B------:R-:W-:Y:S05]  /*06e0*/  @P0 BRA `(.L_x_10) ;  /* 0x0000000000140947 */ /* 0x000fea0003800000 */
[----:B------:R-:W2:Y:S02]  /*06f0*/  LDG.E R13, desc[UR14][R8.64+0x4] ;  /* 0x0000040e080d7981 */ /* 0x000ea4000c1e1900 */
[----:B--2---:R-:W-:Y:S01]  /*0700*/  FADD R4, R4, -R13 ;  /* 0x8000000d04047221 */ /* 0x004fe20000000000 */
[----:B------:R-:W-:Y:S06]  /*0710*/  BRA `(.L_x_10) ;  /* 0x0000000000087947 */ /* 0x000fec0003800000 */
.L_x_9:
[----:B------:R-:W2:Y:S02]  /*0720*/  LDG.E R13, desc[UR14][R8.64+0x4] ;  /* 0x0000040e080d7981 */ /* 0x000ea4000c1e1900 */
[----:B--2---:R-:W-:-:S07]  /*0730*/  FADD R4, R4, R13 ;  /* 0x0000000d04047221 */ /* 0x004fce0000000000 */
.L_x_10:
[----:B------:R-:W-:Y:S05]  /*0740*/  BSYNC.RECONVERGENT B0 ;  /* 0x0000000000007941 */ /* 0x000fea0003800200 */
.L_x_8:
        /* <DEDUP_REMOVED lines=10> */
.L_x_12:
[----:B------:R-:W2:Y:S02]  /*07f0*/  LDG.E R13, desc[UR14][R8.64+0x8] ;  /* 0x0000080e080d7981 */ /* 0x000ea4000c1e1900 */
[----:B--2---:R-:W-:-:S07]  /*0800*/  FADD R4, R4, R13 ;  /* 0x0000000d04047221 */ /* 0x004fce0000000000 */
.L_x_13:
[----:B------:R-:W-:Y:S05]  /*0810*/  BSYNC.RECONVERGENT B0 ;  /* 0x0000000000007941 */ /* 0x000fea0003800200 */
.L_x_11:
[----:B------:R-:W-:Y:S01]  /*0820*/  LOP3.LUT R12, R12, 0x3, RZ, 0xc0, !PT ;  /* 0x000000030c0c7812 */ /* 0x000fe200078ec0ff */
[----:B------:R-:W-:Y:S03]  /*0830*/  BSSY.RECONVERGENT B0, `(.L_x_14) ;  /* 0x000000a000007945 */ /* 0x000fe60003800200 */
[----:B------:R-:W-:-:S13]  /*0840*/  ISETP.NE.AND P0, PT, R12, 0x2, PT ;  /* 0x000000020c00780c */ /* 0x000fda0003f05270 */
[----:B------:R-:W-:Y:S05]  /*0850*/  @!P0 BRA `(.L_x_15) ;  /* 0x0000000000148947 */ /* 0x000fea0003800000 */
[----:B------:R-:W-:-:S13]  /*0860*/  ISETP.NE.AND P0, PT, R12, RZ, PT ;  /* 0x000000ff0c00720c */ /* 0x000fda0003f05270 */
[----:B------:R-:W-:Y:S05]  /*0870*/  @P0 BRA `(.L_x_16) ;  /* 0x0000000000140947 */ /* 0x000fea0003800000 */
[----:B------:R-:W2:Y:S02]  /*0880*/  LDG.E R9, desc[UR14][R8.64+0xc] ;  /* 0x00000c0e08097981 */ /* 0x000ea4000c1e1900 */
[----:B--2---:R-:W-:Y:S01]  /*0890*/  FADD R4, R4, -R9 ;  /* 0x8000000904047221 */ /* 0x004fe20000000000 */
[----:B------:R-:W-:Y:S06]  /*08a0*/  BRA `(.L_x_16) ;  /* 0x0000000000087947 */ /* 0x000fec0003800000 */
.L_x_15:
[----:B------:R-:W2:Y:S02]  /*08b0*/  LDG.E R9, desc[UR14][R8.64+0xc] ;  /* 0x00000c0e08097981 */ /* 0x000ea4000c1e1900 */
[----:B--2---:R-:W-:-:S07]  /*08c0*/  FADD R4, R4, R9 ;  /* 0x0000000904047221 */ /* 0x004fce0000000000 */
.L_x_16:
[----:B------:R-:W-:Y:S05]  /*08d0*/  BSYNC.RECONVERGENT B0 ;  /* 0x0000000000007941 */ /* 0x000fea0003800200 */
.L_x_14:
[----:B------:R-:W-:Y:S01]  /*08e0*/  ULOP3.LUT UR8, UR11, 0x3fffffff, URZ, 0xc0, !UPT ;  /* 0x3fffffff0b087892 */ /* 0x000fe2000f8ec0ff */
[----:B------:R-:W-:-:S05]  /*08f0*/  UMOV UR9, URZ ;  /* 0x000000ff00097c82 */ /* 0x000fca0008000000 */
[----:B------:R-:W-:-:S03]  /*0900*/  IMAD.WIDE.U32 R8, R5, R2, UR8 ;  /* 0x0000000805087e25 */ /* 0x000fc6000f8e0002 */
[----:B------:R-:W-:-:S04]  /*0910*/  IADD3 R12, P0, PT, R8, UR18, RZ ;  /* 0x00000012080c7c10 */ /* 0x000fc8000ff1e0ff */
[----:B------:R-:W-:-:S05]  /*0920*/  IADD3.X R13, PT, PT, R10, UR19, R9, P0, !PT ;  /* 0x000000130a0d7c10 */ /* 0x000fca00087fe409 */
[----:B------:R-:W2:Y:S01]  /*0930*/  LDG.E.U8 R12, desc[UR14][R12.64] ;  /* 0x0000000e0c0c7981 */ /* 0x000ea2000c1e1100 */
[----:B------:R-:W-:Y:S01]  /*0940*/  ULOP3.LUT UR8, UR5, 0xfffffff8, URZ, 0xc0, !UPT ;  /* 0xfffffff805087892 */ /* 0x000fe2000f8ec0ff */
[----:B------:R-:W-:Y:S01]  /*0950*/  IMAD.MOV.U32 R15, RZ, RZ, RZ ;  /* 0x000000ffff0f7224 */ /* 0x000fe200078e00ff */
[----:B------:R-:W-:Y:S04]  /*0960*/  BSSY.RECONVERGENT B0, `(.L_x_17) ;  /* 0x0000010000007945 */ /* 0x000fe80003800200 */
[----:B------:R-:W-:-:S05]  /*0970*/  MOV R14, UR8 ;  /* 0x00000008000e7c02 */ /* 0x000fca0008000f00 */
[----:B------:R-:W-:-:S04]  /*0980*/  IMAD.WIDE.U32 R14, R0, UR12, R14 ;  /* 0x0000000c000e7c25 */ /* 0x000fc8000f8e000e */
[----:B------:R-:W-:Y:S01]  /*0990*/  IMAD.IADD R11, R11, 0x1, R15 ;  /* 0x000000010b0b7824 */ /* 0x000fe200078e020f */
[----:B------:R-:W-:-:S04]  /*09a0*/  LEA R8, P1, R14, UR16, 0x2 ;  /* 0x000000100e087c11 */ /* 0x000fc8000f8210ff */
[----:B------:R-:W-:Y:S02]  /*09b0*/  LEA.HI.X R9, R14, UR17, R11, 0x2, P1 ;  /* 0x000000110e097c11 */ /* 0x000fe400088f140b */
[----:B--2---:R-:W-:-:S13]  /*09c0*/  ISETP.GE.U32.AND P0, PT, R12, 0x40, PT ;  /* 0x000000400c00780c */ /* 0x004fda0003f06070 */
[----:B------:R-:W-:Y:S05]  /*09d0*/  @!P0 BRA `(.L_x_18) ;  /* 0x0000000000188947 */ /* 0x000fea0003800000 */
[----:B------:R-:W-:-:S04]  /*09e0*/  PRMT R10, R12, 0x8880, RZ ;  /* 0x000088800c0a7816 */ /* 0x000fc800000000ff */
[----:B------:R-:W-:-:S13]  /*09f0*/  ISETP.GT.AND P0, PT, R10, -0x41, PT ;  /* 0xffffffbf0a00780c */ /* 0x000fda0003f04270 */
[----:B------:R-:W-:Y:S05]  /*0a00*/  @P0 BRA `(.L_x_19) ;  /* 0x0000000000140947 */ /* 0x000fea0003800000 */
[----:B------:R-:W2:Y:S02]  /*0a10*/  LDG.E R11, desc[UR14][R8.64+0x10] ;  /* 0x0000100e080b7981 */ /* 0x000ea4000c1e1900 */
[----:B--2---:R-:W-:Y:S01]  /*0a20*/  FADD R4, R4, R11 ;  /* 0x0000000b04047221 */ /* 0x004fe20000000000 */
[----:B------:R-:W-:Y:S06]  /*0a30*/  BRA `(.L_x_19) ;  /* 0x0000000000087947 */ /* 0x000fec0003800000 */
.L_x_18:
[----:B------:R-:W2:Y:S02]  /*0a40*/  LDG.E R11, desc[UR14][R8.64+0x10] ;  /* 0x0000100e080b7981 */ /* 0x000ea4000c1e1900 */
[----:B--2---:R-:W-:-:S07]  /*0a50*/  FADD R4, R4, -R11 ;  /* 0x8000000b04047221 */ /* 0x004fce0000000000 */
.L_x_19:
[----:B------:R-:W-:Y:S05]  /*0a60*/  BSYNC.RECONVERGENT B0 ;  /* 0x0000000000007941 */ /* 0x000fea0003800200 */
.L_x_17:
[----:B------:R-:W-:Y:S01]  /*0a70*/  SHF.R.U32.HI R10, RZ, 0x4, R12 ;  /* 0x00000004ff0a7819 */ /* 0x000fe2000001160c */
[----:B------:R-:W-:Y:S03]  /*0a80*/  BSSY.RECONVERGENT B0, `(.L_x_20) ;  /* 0x000000a000007945 */ /* 0x000fe60003800200 */
[----:B------:R-:W-:-:S13]  /*0a90*/  LOP3.LUT P0, R10, R10, 0x3, RZ, 0xc0, !PT ;  /* 0x000000030a0a7812 */ /* 0x000fda000780c0ff */
[----:B------:R-:W-:Y:S05]  /*0aa0*/  @!P0 BRA `(.L_x_21) ;  /* 0x0000000000148947 */ /* 0x000fea0003800000 */
[----:B------:R-:W-:-:S13]  /*0ab0*/  ISETP.NE.AND P0, PT, R10, 0x2, PT ;  /* 0x000000020a00780c */ /* 0x000fda0003f05270 */
[----:B------:R-:W-:Y:S05]  /*0ac0*/  @P0 BRA `(.L_x_22) ;  /* 0x0000000000140947 */ /* 0x000fea0003800000 */
[----:B------:R-:W2:Y:S02]  /*0ad0*/  LDG.E R11, desc[UR14][R8.64+0x14] ;  /* 0x0000140e080b7981 */ /* 0x000ea4000c1e1900 */
[----:B--2---:R-:W-:Y:S01]  /*0ae0*/  FADD R4, R4, R11 ;  /* 0x0000000b04047221 */ /* 0x004fe20000000000 */
[----:B------:R-:W-:Y:S06]  /*0af0*/  BRA `(.L_x_22) ;  /* 0x0000000000087947 */ /* 0x000fec0003800000 */
.L_x_21:
[----:B------:R-:W2:Y:S02]  /*0b00*/  LDG.E R11, desc[UR14][R8.64+0x14] ;  /* 0x0000140e080b7981 */ /* 0x000ea4000c1e1900 */
[----:B--2---:R-:W-:-:S07]  /*0b10*/  FADD R4, R4, -R11 ;  /* 0x8000000b04047221 */ /* 0x004fce0000000000 */
.L_x_22:
[----:B------:R-:W-:Y:S05]  /*0b20*/  BSYNC.RECONVERGENT B0 ;  /* 0x0000000000007941 */ /* 0x000fea0003800200 */
.L_x_20:
        /* <DEDUP_REMOVED lines=9> */
.L_x_24:
[----:B------:R-:W2:Y:S02]  /*0bc0*/  LDG.E R11, desc[UR14][R8.64+0x18] ;  /* 0x0000180e080b7981 */ /* 0x000ea4000c1e1900 */
[----:B--2---:R-:W-:-:S07]  /*0bd0*/  FADD R4, R4, -R11 ;  /* 0x8000000b04047221 */ /* 0x004fce0000000000 */
.L_x_25:
[----:B------:R-:W-:Y:S05]  /*0be0*/  BSYNC.RECONVERGENT B0 ;  /* 0x0000000000007941 */ /* 0x000fea0003800200 */
.L_x_23:
[----:B------:R-:W-:Y:S01]  /*0bf0*/  LOP3.LUT P0, R12, R12, 0x3, RZ, 0xc0, !PT ;  /* 0x000000030c0c7812 */ /* 0x000fe2000780c0ff */
[----:B------:R-:W-:-:S12]  /*0c00*/  BSSY.RECONVERGENT B0, `(.L_x_26) ;  /* 0x0000009000007945 */ /* 0x000fd80003800200 */
[----:B------:R-:W-:Y:S05]  /*0c10*/  @!P0 BRA `(.L_x_27) ;  /* 0x0000000000148947 */ /* 0x000fea0003800000 */
[----:B------:R-:W-:-:S13]  /*0c20*/  ISETP.NE.AND P0, PT, R12, 0x2, PT ;  /* 0x000000020c00780c */ /* 0x000fda0003f05270 */
[----:B------:R-:W-:Y:S05]  /*0c30*/  @P0 BRA `(.L_x_28) ;  /* 0x0000000000140947 */ /* 0x000fea0003800000 */
[----:B------:R-:W2:Y:S02]  /*0c40*/  LDG.E R9, desc[UR14][R8.64+0x1c] ;  /* 0x00001c0e08097981 */ /* 0x000ea4000c1e1900 */
[----:B--2---:R-:W-:Y:S01]  /*0c50*/  FADD R4, R4, R9 ;  /* 0x0000000904047221 */ /* 0x004fe20000000000 */
[----:B------:R-:W-:Y:S06]  /*0c60*/  BRA `(.L_x_28) ;  /* 0x0000000000087947 */ /* 0x000fec0003800000 */
.L_x_27:
[----:B------:R-:W2:Y:S02]  /*0c70*/  LDG.E R9, desc[UR14][R8.64+0x1c] ;  /* 0x00001c0e08097981 */ /* 0x000ea4000c1e1900 */
[----:B--2---:R-:W-:-:S07]  /*0c80*/  FADD R4, R4, -R9 ;  /* 0x8000000904047221 */ /* 0x004fce0000000000 */
.L_x_28:
[----:B------:R-:W-:Y:S05]  /*0c90*/  BSYNC.RECONVERGENT B0 ;  /* 0x0000000000007941 */ /* 0x000fea0003800200 */
.L_x_26:
[----:B------:R-:W-:Y:S02]  /*0ca0*/  UIADD3 UR11, UP0, UPT, UR11, 0x2, URZ ;  /* 0x000000020b0b7890 */ /* 0x000fe4000ff1e0ff */
[----:B------:R-:W-:Y:S02]  /*0cb0*/  UIADD3 UR5, UP1, UPT, UR5, 0x8, URZ ;  /* 0x0000000805057890 */ /* 0x000fe4000ff3e0ff */
[----:B------:R-:W-:Y:S02]  /*0cc0*/  UIADD3.X UR4, UPT, UPT, URZ, UR4, URZ, UP0, !UPT ;  /* 0x00000004ff047290 */ /* 0x000fe400087fe4ff */
[----:B------:R-:W-:Y:S02]  /*0cd0*/  UIADD3 UR8, UP0, UPT, UR11, -UR7, URZ ;  /* 0x800000070b087290 */ /* 0x000fe4000ff1e0ff */
[----:B------:R-:W-:Y:S02]  /*0ce0*/  UIADD3.X UR6, UPT, UPT, URZ, UR6, URZ, UP1, !UPT ;  /* 0x00000006ff067290 */ /* 0x000fe40008ffe4ff */
[----:B------:R-:W-:-:S02]  /*0cf0*/  UIADD3.X UR9, UPT, UPT, UR4, ~UR10, URZ, UP0, !UPT ;  /* 0x8000000a04097290 */ /* 0x000fc400087fe4ff */
[----:B------:R-:W-:-:S04]  /*0d00*/  UISETP.NE.U32.AND UP0, UPT, UR8, 0x1, UPT ;  /* 0x000000010800788c */ /* 0x000fc8000bf05070 */
[----:B------:R-:W-:-:S09]  /*0d10*/  UISETP.NE.AND.EX UP0, UPT, UR9, URZ, UPT, UP0 ;  /* 0x000000ff0900728c */ /* 0x000fd2000bf05300 */
[----:B------:R-:W-:Y:S05]  /*0d20*/  BRA.U UP0, `(.L_x_29) ;  /* 0xfffffff500e47547 */ /* 0x000fea000b83ffff */
.L_x_4:
[----:B------:R-:W-:-:S09]  /*0d30*/  ULOP3.LUT UP0, URZ, UR20, 0x4, URZ, 0xc0, !UPT ;  /* 0x0000000414ff7892 */ /* 0x000fd2000f80c0ff */
[----:B------:R-:W-:Y:S05]  /*0d40*/  BRA.U UP0, `(.L_x_3) ;  /* 0x0000000500087547 */ /* 0x000fea000b800000 */
[----:B------:R-:W0:Y:S01]  /*0d50*/  LDC.64 R8, c[0x0][0x3b0] ;  /* 0x0000ec00ff087b82 */ /* 0x000e220000000a00 */
[----:B------:R-:W1:Y:S01]  /*0d60*/  LDCU.128 UR16, c[0x0][0x380] ;  /* 0x00007000ff1077ac */ /* 0x000e620008000c00 */
[----:B------:R-:W-:Y:S01]  /*0d70*/  USHF.R.U64 UR8, UR5, 0x2, UR6 ;  /* 0x0000000205087899 */ /* 0x000fe20008001206 */
[----:B------:R-:W-:-:S03]  /*0d80*/  UMOV UR9, URZ ;  /* 0x000000ff00097c82 */ /* 0x000fc60008000000 */
[----:B------:R-:W-:Y:S01]  /*0d90*/  ULOP3.LUT UR8, UR8, 0x3fffffff, URZ, 0xc0, !UPT ;  /* 0x3fffffff08087892 */ /* 0x000fe2000f8ec0ff */
[----:B0-----:R-:W-:-:S05]  /*0da0*/  IMAD R10, R7, R8, RZ ;  /* 0x00000008070a7224 */ /* 0x001fca00078e02ff */
[----:B------:R-:W-:-:S04]  /*0db0*/  IMAD.WIDE.U32 R2, R5, R8, UR8 ;  /* 0x0000000805027e25 */ /* 0x000fc8000f8e0008 */
[----:B------:R-:W-:Y:S01]  /*0dc0*/  IMAD R9, R5, R9, R10 ;  /* 0x0000000905097224 */ /* 0x000fe200078e020a */
[----:B-1----:R-:W-:-:S04]  /*0dd0*/  IADD3 R8, P0, PT, R2, UR18, RZ ;  /* 0x0000001202087c10 */ /* 0x002fc8000ff1e0ff */
[----:B------:R-:W-:-:S05]  /*0de0*/  IADD3.X R9, PT, PT, R9, UR19, R3, P0, !PT ;  /* 0x0000001309097c10 */ /* 0x000fca00087fe403 */
[----:B------:R-:W2:Y:S01]  /*0df0*/  LDG.E.U8 R8, desc[UR14][R8.64] ;  /* 0x0000000e08087981 */ /* 0x000ea2000c1e1100 */
[----:B------:R-:W-:Y:S01]  /*0e00*/  MOV R2, UR5 ;  /* 0x0000000500027c02 */ /* 0x000fe20008000f00 */
[----:B------:R-:W-:Y:S01]  /*0e10*/  IMAD.U32 R3, RZ, RZ, UR6 ;  /* 0x00000006ff037e24 */ /* 0x000fe2000f8e00ff */
[----:B------:R-:W-:Y:S01]  /*0e20*/  BSSY.RECONVERGENT B0, `(.L_x_30) ;  /* 0x0000011000007945 */ /* 0x000fe20003800200 */
[----:B------:R-:W-:Y:S02]  /*0e30*/  IMAD R11, R6, UR12, RZ ;  /* 0x0000000c060b7c24 */ /* 0x000fe4000f8e02ff */
[----:B------:R-:W-:-:S04]  /*0e40*/  IMAD.WIDE.U32 R6, R0, UR12, R2 ;  /* 0x0000000c00067c25 */ /* 0x000fc8000f8e0002 */
[----:B------:R-:W-:Y:S01]  /*0e50*/  IMAD R3, R0, UR13, R11 ;  /* 0x0000000d00037c24 */ /* 0x000fe2000f8e020b */
[----:B------:R-:W-:-:S03]  /*0e60*/  LEA R2, P1, R6, UR16, 0x2 ;  /* 0x0000001006027c11 */ /* 0x000fc6000f8210ff */
[----:B------:R-:W-:-:S05]  /*0e70*/  IMAD.IADD R3, R3, 0x1, R7 ;  /* 0x0000000103037824 */ /* 0x000fca00078e0207 */
        /* <DEDUP_REMOVED lines=9> */
.L_x_31:
[----:B------:R-:W2:Y:S02]  /*0f10*/  LDG.E R7, desc[UR14][R2.64] ;  /* 0x0000000e02077981 */ /* 0x000ea4000c1e1900 */
[----:B--2---:R-:W-:-:S07]  /*0f20*/  FADD R4, R4, -R7 ;  /* 0x8000000704047221 */ /* 0x004fce0000000000 */
.L_x_32:
[----:B------:R-:W-:Y:S05]  /*0f30*/  BSYNC.RECONVERGENT B0 ;  /* 0x0000000000007941 */ /* 0x000fea0003800200 */
.L_x_30:
        /* <DEDUP_REMOVED lines=9> */
.L_x_34:
[----:B------:R-:W2:Y:S02]  /*0fd0*/  LDG.E R7, desc[UR14][R2.64+0x4] ;  /* 0x0000040e02077981 */ /* 0x000ea4000c1e1900 */
[----:B--2---:R-:W-:-:S07]  /*0fe0*/  FADD R4, R4, -R7 ;  /* 0x8000000704047221 */ /* 0x004fce0000000000 */
.L_x_35:
[----:B------:R-:W-:Y:S05]  /*0ff0*/  BSYNC.RECONVERGENT B0 ;  /* 0x0000000000007941 */ /* 0x000fea0003800200 */
.L_x_33:
        /* <DEDUP_REMOVED lines=9> */
.L_x_37:
[----:B------:R-:W2:Y:S02]  /*1090*/  LDG.E R7, desc[UR14][R2.64+0x8] ;  /* 0x0000080e02077981 */ /* 0x000ea4000c1e1900 */
[----:B--2---:R-:W-:-:S07]  /*10a0*/  FADD R4, R4, -R7 ;  /* 0x8000000704047221 */ /* 0x004fce0000000000 */
.L_x_38:
[----:B------:R-:W-:Y:S05]  /*10b0*/  BSYNC.RECONVERGENT B0 ;  /* 0x0000000000007941 */ /* 0x000fea0003800200 */
.L_x_36:
        /* <DEDUP_REMOVED lines=8> */
.L_x_39:
[----:B------:R-:W2:Y:S02]  /*1140*/  LDG.E R3, desc[UR14][R2.64+0xc] ;  /* 0x00000c0e02037981 */ /* 0x000ea4000c1e1900 */
[----:B--2---:R-:W-:-:S07]  /*1150*/  FADD R4, R4, -R3 ;  /* 0x8000000304047221 */ /* 0x004fce0000000000 */
.L_x_40:
[----:B------:R-:W-:Y:S05]  /*1160*/  BSYNC.RECONVERGENT B0 ;  /* 0x0000000000007941 */ /* 0x000fea0003800200 */
.L_x_3:
[----:B------:R-:W0:Y:S01]  /*1170*/  LDCU.64 UR10, c[0x0][0x3a0] ;  /* 0x00007400ff0a77ac */ /* 0x000e220008000a00 */
[----:B------:R-:W-:Y:S02]  /*1180*/  SHF.R.S32.HI R6, RZ, 0x1f, R5 ;  /* 0x0000001fff067819 */ /* 0x000fe40000011405 */
[----:B------:R-:W-:Y:S01]  /*1190*/  SHF.R.S32.HI R3, RZ, 0x1f, R0 ;  /* 0x0000001fff037819 */ /* 0x000fe20000011400 */
[----:B------:R-:W1:Y:S01]  /*11a0*/  LDCU.64 UR8, c[0x0][0x390] ;  /* 0x00007200ff0877ac */ /* 0x000e620008000a00 */
[----:B------:R-:W-:Y:S01]  /*11b0*/  MOV R2, R0 ;  /* 0x0000000000027202 */ /* 0x000fe20000000f00 */
[----:B0-----:R-:W-:-:S04]  /*11c0*/  IMAD R6, R6, UR10, RZ ;  /* 0x0000000a06067c24 */ /* 0x001fc8000f8e02ff */
[----:B------:R-:W-:-:S04]  /*11d0*/  IMAD.WIDE.U32 R2, R5, UR10, R2 ;  /* 0x0000000a05027c25 */ /* 0x000fc8000f8e0002 */
[----:B------:R-:W-:Y:S01]  /*11e0*/  IMAD R5, R5, UR11, R6 ;  /* 0x0000000b05057c24 */ /* 0x000fe2000f8e0206 */
[----:B-1----:R-:W-:-:S03]  /*11f0*/  LEA R6, P0, R2, UR8, 0x2 ;  /* 0x0000000802067c11 */ /* 0x002fc6000f8010ff */
[----:B------:R-:W-:-:S05]  /*1200*/  IMAD.IADD R3, R3, 0x1, R5 ;  /* 0x0000000103037824 */ /* 0x000fca00078e0205 */
[----:B------:R-:W-:-:S05]  /*1210*/  LEA.HI.X R7, R2, UR9, R3, 0x2, P0 ;  /* 0x0000000902077c11 */ /* 0x000fca00080f1403 */
[----:B------:R-:W-:Y:S01]  /*1220*/  STG.E desc[UR14][R6.64], R4 ;  /* 0x0000000406007986 */ /* 0x000fe2000c10190e */
[----:B------:R-:W-:Y:S05]  /*1230*/  EXIT ;  /* 0x000000000000794d */ /* 0x000fea0003800000 */
        .weak           $__internal_0_$__cuda_sm20_div_u64
        .type           $__internal_0_$__cuda_sm20_div_u64,@function
        .size           $__internal_0_$__cuda_sm20_div_u64,(.L_x_60 - $__internal_0_$__cuda_sm20_div_u64)
$__internal_0_$__cuda_sm20_div_u64:
[----:B------:R-:W0:Y:S01]  /*1240*/  LDCU.64 UR4, c[0x0][0x3a0] ;  /* 0x00007400ff0477ac */ /* 0x000e220008000a00 */
[----:B------:R-:W1:Y:S01]  /*1250*/  LDC.64 R2, c[0x0][0x3a0] ;  /* 0x0000e800ff027b82 */ /* 0x000e620000000a00 */
[----:B0-----:R-:W0:Y:S08]  /*1260*/  I2F.U64.RP R10, UR4 ;  /* 0x00000004000a7d12 */ /* 0x001e300008309000 */
[----:B0-----:R-:W0:Y:S02]  /*1270*/  MUFU.RCP R10, R10 ;  /* 0x0000000a000a7308 */ /* 0x001e240000001000 */
[----:B0-----:R-:W-:-:S06]  /*1280*/  VIADD R6, R10, 0x1ffffffe ;  /* 0x1ffffffe0a067836 */ /* 0x001fcc0000000000 */
[----:B------:R-:W1:Y:S02]  /*1290*/  F2I.U64.TRUNC R6, R6 ;  /* 0x0000000600067311 */ /* 0x000e64000020d800 */
[----:B-1----:R-:W-:-:S04]  /*12a0*/  IMAD.WIDE.U32 R8, R6, R2, RZ ;  /* 0x0000000206087225 */ /* 0x002fc800078e00ff */
[----:B------:R-:W-:Y:S01]  /*12b0*/  IMAD R9, R6, R3, R9 ;  /* 0x0000000306097224 */ /* 0x000fe200078e0209 */
[----:B------:R-:W-:-:S03]  /*12c0*/  IADD3 R11, P0, PT, RZ, -R8, RZ ;  /* 0x80000008ff0b7210 */ /* 0x000fc60007f1e0ff */
[----:B------:R-:W-:Y:S02]  /*12d0*/  IMAD R9, R7, R2, R9 ;  /* 0x0000000207097224 */ /* 0x000fe400078e0209 */
[----:B------:R-:W-:-:S03]  /*12e0*/  IMAD.HI.U32 R8, R6, R11, RZ ;  /* 0x0000000b06087227 */ /* 0x000fc600078e00ff */
[----:B------:R-:W-:Y:S01]  /*12f0*/  IADD3.X R13, PT, PT, RZ, ~R9, RZ, P0, !PT ;  /* 0x80000009ff0d7210 */ /* 0x000fe200007fe4ff */
[----:B------:R-:W-:-:S04]  /*1300*/  IMAD.MOV.U32 R9, RZ, RZ, R6 ;  /* 0x000000ffff097224 */ /* 0x000fc800078e0006 */
[----:B------:R-:W-:-:S04]  /*1310*/  IMAD.WIDE.U32 R8, P0, R6, R13, R8 ;  /* 0x0000000d06087225 */ /* 0x000fc80007800008 */
[C---:B------:R-:W-:Y:S02]  /*1320*/  IMAD R15, R7.reuse, R13, RZ ;  /* 0x0000000d070f7224 */ /* 0x040fe400078e02ff */
[----:B------:R-:W-:-:S04]  /*1330*/  IMAD.HI.U32 R8, P1, R7, R11, R8 ;  /* 0x0000000b07087227 */ /* 0x000fc80007820008 */
[----:B------:R-:W-:Y:S01]  /*1340*/  IMAD.HI.U32 R13, R7, R13, RZ ;  /* 0x0000000d070d7227 */ /* 0x000fe200078e00ff */
[----:B------:R-:W-:-:S04]  /*1350*/  IADD3 R9, P2, PT, R15, R8, RZ ;  /* 0x000000080f097210 */ /* 0x000fc80007f5e0ff */
[----:B------:R-:W-:Y:S01]  /*1360*/  IADD3.X R8, PT, PT, R13, R7, RZ, P0, !PT ;  /* 0x000000070d087210 */ /* 0x000fe200007fe4ff */
[----:B------:R-:W-:-:S03]  /*1370*/  IMAD.WIDE.U32 R6, R9, R2, RZ ;  /* 0x0000000209067225 */ /* 0x000fc600078e00ff */
[----:B------:R-:W-:Y:S01]  /*1380*/  IADD3.X R11, PT, PT, RZ, RZ, R8, P2, P1 ;  /* 0x000000ffff0b7210 */ /* 0x000fe200017e2408 */
[----:B------:R-:W-:Y:S01]  /*1390*/  IMAD R7, R9, R3, R7 ;  /* 0x0000000309077224 */ /* 0x000fe200078e0207 */
[----:B------:R-:W-:-:S03]  /*13a0*/  IADD3 R13, P0, PT, RZ, -R6, RZ ;  /* 0x80000006ff0d7210 */ /* 0x000fc60007f1e0ff */
[----:B------:R-:W-:Y:S02]  /*13b0*/  IMAD R7, R11, R2, R7 ;  /* 0x000000020b077224 */ /* 0x000fe400078e0207 */
[----:B------:R-:W-:-:S04]  /*13c0*/  IMAD.HI.U32 R8, R9, R13, RZ ;  /* 0x0000000d09087227 */ /* 0x000fc800078e00ff */
[----:B------:R-:W-:Y:S02]  /*13d0*/  IMAD.X R6, RZ, RZ, ~R7, P0 ;  /* 0x000000ffff067224 */ /* 0x000fe400000e0e07 */
[----:B------:R-:W-:Y:S02]  /*13e0*/  IMAD.MOV.U32 R7, RZ, RZ, RZ ;  /* 0x000000ffff077224 */ /* 0x000fe400078e00ff */
[----:B------:R-:W-:-:S04]  /*13f0*/  IMAD.WIDE.U32 R8, P0, R9, R6, R8 ;  /* 0x0000000609087225 */ /* 0x000fc80007800008 */
[C---:B------:R-:W-:Y:S02]  /*1400*/  IMAD R10, R11.reuse, R6, RZ ;  /* 0x000000060b0a7224 */ /* 0x040fe400078e02ff */
[----:B------:R-:W-:-:S04]  /*1410*/  IMAD.HI.U32 R9, P1, R11, R13, R8 ;  /* 0x0000000d0b097227 */ /* 0x000fc80007820008 */
[----:B------:R-:W-:Y:S01]  /*1420*/  IMAD.HI.U32 R6, R11, R6, RZ ;  /* 0x000000060b067227 */ /* 0x000fe200078e00ff */
[----:B------:R-:W-:-:S04]  /*1430*/  IADD3 R9, P2, PT, R10, R9, RZ ;  /* 0x000000090a097210 */ /* 0x000fc80007f5e0ff */
[----:B------:R-:W-:Y:S01]  /*1440*/  IADD3.X R11, PT, PT, R6, R11, RZ, P0, !PT ;  /* 0x0000000b060b7210 */ /* 0x000fe200007fe4ff */
[----:B------:R-:W-:-:S03]  /*1450*/  IMAD.HI.U32 R6, R9, R0, RZ ;  /* 0x0000000009067227 */ /* 0x000fc600078e00ff */
[----:B------:R-:W-:Y:S01]  /*1460*/  IADD3.X R11, PT, PT, RZ, RZ, R11, P2, P1 ;  /* 0x000000ffff0b7210 */ /* 0x000fe200017e240b */
[----:B------:R-:W-:-:S04]  /*1470*/  IMAD.WIDE.U32 R6, R9, R5, R6 ;  /* 0x0000000509067225 */ /* 0x000fc800078e0006 */
[C---:B------:R-:W-:Y:S02]  /*1480*/  IMAD R9, R11.reuse, R5, RZ ;  /* 0x000000050b097224 */ /* 0x040fe400078e02ff */
[----:B------:R-:W-:-:S04]  /*1490*/  IMAD.HI.U32 R6, P0, R11, R0, R6 ;  /* 0x000000000b067227 */ /* 0x000fc80007800006 */
[----:B------:R-:W-:Y:S01]  /*14a0*/  IMAD.HI.U32 R8, R11, R5, RZ ;  /* 0x000000050b087227 */ /* 0x000fe200078e00ff */
[----:B------:R-:W-:-:S04]  /*14b0*/  IADD3 R9, P1, PT, R9, R6, RZ ;  /* 0x0000000609097210 */ /* 0x000fc80007f3e0ff */
[----:B------:R-:W-:Y:S01]  /*14c0*/  IADD3.X R8, PT, PT, R8, RZ, RZ, P0, !PT ;  /* 0x000000ff08087210 */ /* 0x000fe200007fe4ff */
[----:B------:R-:W-:-:S04]  /*14d0*/  IMAD.WIDE.U32 R6, R9, R2, RZ ;  /* 0x0000000209067225 */ /* 0x000fc800078e00ff */
[----:B------:R-:W-:Y:S01]  /*14e0*/  IMAD.X R11, RZ, RZ, R8, P1 ;  /* 0x000000ffff0b7224 */ /* 0x000fe200008e0608 */
[----:B------:R-:W-:Y:S01]  /*14f0*/  IADD3 R13, P1, PT, -R6, R0, RZ ;  /* 0x00000000060d7210 */ /* 0x000fe20007f3e1ff */
[----:B------:R-:W-:-:S03]  /*1500*/  IMAD R7, R9, R3, R7 ;  /* 0x0000000309077224 */ /* 0x000fc600078e0207 */
[-C--:B------:R-:W-:Y:S01]  /*1510*/  ISETP.GE.U32.AND P0, PT, R13, R2.reuse, PT ;  /* 0x000000020d00720c */ /* 0x080fe20003f06070 */
[----:B------:R-:W-:-:S05]  /*1520*/  IMAD R6, R11, R2, R7 ;  /* 0x000000020b067224 */ /* 0x000fca00078e0207 */
[----:B------:R-:W-:Y:S02]  /*1530*/  IADD3.X R10, PT, PT, ~R6, R5, RZ, P1, !PT ;  /* 0x00000005060a7210 */ /* 0x000fe40000ffe5ff */
[----:B------:R-:W-:Y:S02]  /*1540*/  IADD3 R5, P1, PT, R13, -R2, RZ ;  /* 0x800000020d057210 */ /* 0x000fe40007f3e0ff */
[C---:B------:R-:W-:Y:S02]  /*1550*/  ISETP.GE.U32.AND.EX P0, PT, R10.reuse, R3, PT, P0 ;  /* 0x000000030a00720c */ /* 0x040fe40003f06100 */
[----:B------:R-:W-:Y:S01]  /*1560*/  IADD3 R6, PT, PT, R9, 0x1, RZ ;  /* 0x0000000109067810 */ /* 0x000fe20007ffe0ff */
[----:B------:R-:W-:Y:S01]  /*1570*/  IMAD.X R8, R10, 0x1, ~R3, P1 ;  /* 0x000000010a087824 */ /* 0x000fe200008e0e03 */
[----:B------:R-:W-:Y:S02]  /*1580*/  SEL R5, R5, R13, P0 ;  /* 0x0000000d05057207 */ /* 0x000fe40000000000 */
[----:B------:R-:W-:-:S02]  /*1590*/  SEL R9, R6, R9, P0 ;  /* 0x0000000906097207 */ /* 0x000fc40000000000 */
[----:B------:R-:W-:Y:S02]  /*15a0*/  SEL R8, R8, R10, P0 ;  /* 0x0000000a08087207 */ /* 0x000fe40000000000 */
[----:B------:R-:W-:Y:S01]  /*15b0*/  ISETP.GE.U32.AND P0, PT, R5, R2, PT ;  /* 0x000000020500720c */ /* 0x000fe20003f06070 */
[----:B------:R-:W-:Y:S01]  /*15c0*/  HFMA2 R5, -RZ, RZ, 0, 0 ;  /* 0x00000000ff057431 */ /* 0x000fe200000001ff */
[----:B------:R-:W-:Y:S01]  /*15d0*/  ISETP.NE.U32.AND P1, PT, R2, RZ, PT ;  /* 0x000000ff0200720c */ /* 0x000fe20003f25070 */
[----:B------:R-:W-:Y:S01]  /*15e0*/  VIADD R2, R9, 0x1 ;  /* 0x0000000109027836 */ /* 0x000fe20000000000 */
[----:B------:R-:W-:Y:S02]  /*15f0*/  ISETP.GE.U32.AND.EX P0, PT, R8, R3, PT, P0 ;  /* 0x000000030800720c */ /* 0x000fe40003f06100 */
[----:B------:R-:W-:Y:S02]  /*1600*/  ISETP.NE.AND.EX P1, PT, R3, RZ, PT, P1 ;  /* 0x000000ff0300720c */ /* 0x000fe40003f25310 */
[----:B------:R-:W-:-:S04]  /*1610*/  SEL R2, R2, R9, P0 ;  /* 0x0000000902027207 */ /* 0x000fc80000000000 */
[----:B------:R-:W-:Y:S01]  /*1620*/  SEL R2, R2, 0xffffffff, P1 ;  /* 0xffffffff02027807 */ /* 0x000fe20000800000 */
[----:B------:R-:W-:Y:S06]  /*1630*/  RET.REL.NODEC R4 `(_Z15matmul_2bKernelPfPhS_mmmm) ;  /* 0xffffffe804707950 */ /* 0x000fec0003c3ffff */
.L_x_41:
[----:B------:R-:W-:-:S00]  /*1640*/  BRA `(.L_x_41) ;  /* 0xfffffffc00fc7947 */ /* 0x000fc0000383ffff */
[----:B------:R-:W-:-:S00]  /*1650*/  NOP ;  /* 0x0000000000007918 */ /* 0x000fc00000000000 */
        /* <DEDUP_REMOVED lines=10> */
.L_x_60:


//--------------------- .text._Z13packingKernelPfPhj --------------------------
	.section	.text._Z13packingKernelPfPhj,"ax",@progbits
	.align	128
        .global         _Z13packingKernelPfPhj
        .type           _Z13packingKernelPfPhj,@function
        .size           _Z13packingKernelPfPhj,(.L_x_63 - _Z13packingKernelPfPhj)
        .other          _Z13packingKernelPfPhj,@"STO_CUDA_ENTRY STV_DEFAULT"
_Z13packingKernelPfPhj:
.text._Z13packingKernelPfPhj:
[----:B------:R-:W-:Y:S01]  /*0000*/  LDC R1, c[0x0][0x37c] ;  /* 0x0000df00ff017b82 */ /* 0x000fe20000000800 */
[----:B------:R-:W0:Y:S07]  /*0010*/  S2R R0, SR_TID.X ;  /* 0x0000000000007919 */ /* 0x000e2e0000002100 */
[----:B------:R-:W0:Y:S01]  /*0020*/  S2UR UR4, SR_CTAID.X ;  /* 0x00000000000479c3 */ /* 0x000e220000002500 */
[----:B------:R-:W1:Y:S07]  /*0030*/  LDCU UR5, c[0x0][0x390] ;  /* 0x00007200ff0577ac */ /* 0x000e6e0008000800 */
[----:B------:R-:W0:Y:S02]  /*0040*/  LDC R5, c[0x0][0x360] ;  /* 0x0000d800ff057b82 */ /* 0x000e240000000800 */
[----:B0-----:R-:W-:-:S05]  /*0050*/  IMAD R5, R5, UR4, R0 ;  /* 0x0000000405057c24 */ /* 0x001fca000f8e0200 */
[----:B-1----:R-:W-:-:S13]  /*0060*/  ISETP.GE.U32.AND P0, PT, R5, UR5, PT ;  /* 0x0000000505007c0c */ /* 0x002fda000bf06070 */
[----:B------:R-:W-:Y:S05]  /*0070*/  @P0 EXIT ;  /* 0x000000000000094d */ /* 0x000fea0003800000 */
[----:B------:R-:W0:Y:S01]  /*0080*/  LDC.64 R2, c[0x0][0x380] ;  /* 0x0000e000ff027b82 */ /* 0x000e220000000a00 */
[----:B------:R-:W1:Y:S01]  /*0090*/  LDCU.64 UR4, c[0x0][0x358] ;  /* 0x00006b00ff0477ac */ /* 0x000e620008000a00 */
[----:B------:R-:W-:Y:S01]  /*00a0*/  SHF.R.S32.HI R8, RZ, 0x1f, R5 ;  /* 0x0000001fff087819 */ /* 0x000fe20000011405 */
[----:B------:R-:W2:Y:S01]  /*00b0*/  LDCU.64 UR6, c[0x0][0x388] ;  /* 0x00007100ff0677ac */ /* 0x000ea20008000a00 */
[----:B0-----:R-:W-:-:S05]  /*00c0*/  IMAD.WIDE R2, R5, 0x4, R2 ;  /* 0x0000000405027825 */ /* 0x001fca00078e0202 */
[----:B-1----:R-:W3:Y:S04]  /*00d0*/  LDG.E R0, desc[UR4][R2.64+0x4] ;  /* 0x0000040402007981 */ /* 0x002ee8000c1e1900 */
[----:B------:R-:W4:Y:S04]  /*00e0*/  LDG.E R4, desc[UR4][R2.64+0x8] ;  /* 0x0000080402047981 */ /* 0x000f28000c1e1900 */
[----:B------:R-:W5:Y:S04]  /*00f0*/  LDG.E R7, desc[UR4][R2.64] ;  /* 0x0000000402077981 */ /* 0x000f68000c1e1900 */
[----:B------:R0:W2:Y:S01]  /*0100*/  LDG.E R6, desc[UR4][R2.64+0xc] ;  /* 0x00000c0402067981 */ /* 0x0000a2000c1e1900 */
[----:B------:R-:W-:Y:S01]  /*0110*/  LEA.HI R8, R8, R5, RZ, 0x2 ;  /* 0x0000000508087211 */ /* 0x000fe200078f10ff */
[----:B------:R-:W-:-:S02]  /*0120*/  IMAD.MOV.U32 R5, RZ, RZ, 0x1 ;  /* 0x00000001ff057424 */ /* 0x000fc400078e00ff */
[----:B0-----:R-:W-:Y:S01]  /*0130*/  IMAD.MOV.U32 R2, RZ, RZ, 0x10 ;  /* 0x00000010ff027424 */ /* 0x001fe200078e00ff */
[----:B------:R-:W-:Y:S02]  /*0140*/  SHF.R.S32.HI R8, RZ, 0x2, R8 ;  /* 0x00000002ff087819 */ /* 0x000fe40000011408 */
[C---:B---3--:R-:W-:Y:S02]  /*0150*/  FSETP.NEU.AND P2, PT, R0.reuse, -1, PT ;  /* 0xbf8000000000780b */ /* 0x048fe40003f4d000 */
[----:B------:R-:W-:Y:S01]  /*0160*/  FSETP.NEU.AND P5, PT, R0, RZ, PT ;  /* 0x000000ff0000720b */ /* 0x000fe20003fad000 */
[----:B------:R-:W-:Y:S01]  /*0170*/  IMAD.MOV.U32 R0, RZ, RZ, 0x40 ;  /* 0x00000040ff007424 */ /* 0x000fe200078e00ff */
[C---:B----4-:R-:W-:Y:S02]  /*0180*/  FSETP.NEU.AND P1, PT, R4.reuse, -1, PT ;  /* 0xbf8000000400780b */ /* 0x050fe40003f2d000 */
[----:B------:R-:W-:Y:S01]  /*0190*/  FSETP.NEU.AND P4, PT, R4, RZ, PT ;  /* 0x000000ff0400720b */ /* 0x000fe20003f8d000 */
[----:B------:R-:W-:Y:S01]  /*01a0*/  IMAD.MOV.U32 R4, RZ, RZ, 0x4 ;  /* 0x00000004ff047424 */ /* 0x000fe200078e00ff */
[----:B-----5:R-:W-:-:S02]  /*01b0*/  FSETP.NEU.AND P6, PT, R7, RZ, PT ;  /* 0x000000ff0700720b */ /* 0x020fc40003fcd000 */
[----:B------:R-:W-:Y:S02]  /*01c0*/  FSETP.NEU.AND P3, PT, R7, -1, PT ;  /* 0xbf8000000700780b */ /* 0x000fe40003f6d000 */
[----:B------:R-:W-:Y:S02]  /*01d0*/  SEL R0, R0, 0xff80, !P6 ;  /* 0x0000ff8000007807 */ /* 0x000fe40007000000 */
[----:B--2---:R-:W-:Y:S02]  /*01e0*/  FSETP.NEU.AND P6, PT, R6, RZ, PT ;  /* 0x000000ff0600720b */ /* 0x004fe40003fcd000 */
[----:B------:R-:W-:Y:S02]  /*01f0*/  SEL R2, R2, 0x20, !P5 ;  /* 0x0000002002027807 */ /* 0x000fe40006800000 */
[----:B------:R-:W-:Y:S02]  /*0200*/  SEL R4, R4, 0x8, !P4 ;  /* 0x0000000804047807 */ /* 0x000fe40006000000 */
[----:B------:R-:W-:-:S02]  /*0210*/  FSETP.NEU.AND P0, PT, R6, -1, PT ;  /* 0xbf8000000600780b */ /* 0x000fc40003f0d000 */
[----:B------:R-:W-:Y:S02]  /*0220*/  SEL R5, R5, 0x2, !P6 ;  /* 0x0000000205057807 */ /* 0x000fe40007000000 */
[----:B------:R-:W-:Y:S02]  /*0230*/  SEL R0, R0, RZ, P3 ;  /* 0x000000ff00007207 */ /* 0x000fe40001800000 */
[----:B------:R-:W-:Y:S02]  /*0240*/  SEL R3, R2, RZ, P2 ;  /* 0x000000ff02037207 */ /* 0x000fe40001000000 */
[----:B------:R-:W-:Y:S02]  /*0250*/  SEL R4, R4, RZ, P1 ;  /* 0x000000ff04047207 */ /* 0x000fe40000800000 */
[----:B------:R-:W-:Y:S02]  /*0260*/  SEL R5, R5, RZ, P0 ;  /* 0x000000ff05057207 */ /* 0x000fe40000000000 */
[----:B------:R-:W-:-:S02]  /*0270*/  IADD3 R0, PT, PT, R4, R3, R0 ;  /* 0x0000000304007210 */ /* 0x000fc40007ffe000 */
[----:B------:R-:W-:-:S03]  /*0280*/  IADD3 R2, P1, PT, R8, UR6, RZ ;  /* 0x0000000608027c10 */ /* 0x000fc6000ff3e0ff */
[----:B------:R-:W-:Y:S01]  /*0290*/  IMAD.IADD R5, R0, 0x1, R5 ;  /* 0x0000000100057824 */ /* 0x000fe200078e0205 */
[----:B------:R-:W-:-:S05]  /*02a0*/  LEA.HI.X.SX32 R3, R8, UR7, 0x1, P1 ;  /* 0x0000000708037c11 */ /* 0x000fca00088f0eff */
[----:B------:R-:W-:Y:S01]  /*02b0*/  STG.E.U8 desc[UR4][R2.64], R5 ;  /* 0x0000000502007986 */ /* 0x000fe2000c101104 */
[----:B------:R-:W-:Y:S05]  /*02c0*/  EXIT ;  /* 0x000000000000794d */ /* 0x000fea0003800000 */
.L_x_42:
        /* <DEDUP_REMOVED lines=11> */
.L_x_63:


//--------------------- .text._Z18quantize2bitKernelPfj --------------------------
	.section	.text._Z18quantize2bitKernelPfj,"ax",@progbits
	.align	128
        .global         _Z18quantize2bitKernelPfj
        .type           _Z18quantize2bitKernelPfj,@function
        .size           _Z18quantize2bitKernelPfj,(.L_x_61 - _Z18quantize2bitKernelPfj)
        .other          _Z18quantize2bitKernelPfj,@"STO_CUDA_ENTRY STV_DEFAULT"
_Z18quantize2bitKernelPfj:
.text._Z18quantize2bitKernelPfj:
        /* <DEDUP_REMOVED lines=8> */
[----:B------:R-:W0:Y:S01]  /*0080*/  S2UR UR5, SR_CgaCtaId ;  /* 0x00000000000579c3 */ /* 0x000e220000008800 */
[----:B------:R-:W-:Y:S01]  /*0090*/  ISETP.NE.AND P0, PT, R0, RZ, PT ;  /* 0x000000ff0000720c */ /* 0x000fe20003f05270 */
[----:B------:R-:W-:Y:S01]  /*00a0*/  UMOV UR4, 0x400 ;  /* 0x0000040000047882 */ /* 0x000fe20000000000 */
[----:B------:R-:W1:Y:S05]  /*00b0*/  LDCU.64 UR6, c[0x0][0x358] ;  /* 0x00006b00ff0677ac */ /* 0x000e6a0008000a00 */
[----:B------:R-:W2:Y:S01]  /*00c0*/  LDC.64 R4, c[0x0][0x380] ;  /* 0x0000e000ff047b82 */ /* 0x000ea20000000a00 */
[----:B0-----:R-:W-:Y:S01]  /*00d0*/  ULEA UR4, UR5, UR4, 0x18 ;  /* 0x0000000405047291 */ /* 0x001fe2000f8ec0ff */
[----:B--2---:R-:W-:-:S08]  /*00e0*/  IMAD.WIDE R4, R3, 0x4, R4 ;  /* 0x0000000403047825 */ /* 0x004fd000078e0204 */
[----:B------:R-:W-:Y:S01]  /*00f0*/  @!P0 STS [UR4], RZ ;  /* 0x000000ffff008988 */ /* 0x000fe20008000804 */
[----:B------:R-:W-:Y:S06]  /*0100*/  BAR.SYNC.DEFER_BLOCKING 0x0 ;  /* 0x0000000000007b1d */ /* 0x000fec0000010000 */
[----:B-1----:R-:W2:Y:S01]  /*0110*/  LDG.E R0, desc[UR6][R4.64] ;  /* 0x0000000604007981 */ /* 0x002ea2000c1e1900 */
[----:B------:R-:W-:Y:S01]  /*0120*/  IMAD.U32 R9, RZ, RZ, UR4 ;  /* 0x00000004ff097e24 */ /* 0x000fe2000f8e00ff */
[----:B------:R-:W-:Y:S04]  /*0130*/  BSSY.RECONVERGENT B0, `(.L_x_43) ;  /* 0x000001d000007945 */ /* 0x000fe80003800200 */
[----:B------:R-:W2:Y:S02]  /*0140*/  LDS R3, [R9] ;  /* 0x0000000009037984 */ /* 0x000ea40000000800 */
[----:B--2---:R-:W-:-:S05]  /*0150*/  FADD R0, |R0|, R3 ;  /* 0x0000000300007221 */ /* 0x004fca0000000200 */
[----:B------:R0:W-:Y:S01]  /*0160*/  STS [R9], R0 ;  /* 0x0000000009007388 */ /* 0x0001e20000000800 */
[----:B------:R-:W-:Y:S06]  /*0170*/  BAR.SYNC.DEFER_BLOCKING 0x0 ;  /* 0x0000000000007b1d */ /* 0x000fec0000010000 */
[----:B------:R-:W-:Y:S05]  /*0180*/  @P0 BRA `(.L_x_44) ;  /* 0x00000000005c0947 */ /* 0x000fea0003800000 */
[----:B0-----:R-:W0:Y:S01]  /*0190*/  LDS R0, [R9] ;  /* 0x0000000009007984 */ /* 0x001e220000000800 */
[----:B------:R-:W-:-:S04]  /*01a0*/  I2FP.F32.U32 R3, UR8 ;  /* 0x0000000800037c45 */ /* 0x000fc80008201000 */
[----:B------:R-:W1:Y:S02]  /*01b0*/  MUFU.RCP R2, R3 ;  /* 0x0000000300027308 */ /* 0x000e640000001000 */
[----:B-1----:R-:W-:-:S04]  /*01c0*/  FFMA R7, -R3, R2, 1 ;  /* 0x3f80000003077423 */ /* 0x002fc80000000102 */
[----:B------:R-:W-:Y:S02]  /*01d0*/  FFMA R7, R2, R7, R2 ;  /* 0x0000000702077223 */ /* 0x000fe40000000002 */
[----:B0-----:R-:W0:Y:S02]  /*01e0*/  FCHK P0, R0, R3 ;  /* 0x0000000300007302 */ /* 0x001e240000000000 */
[----:B------:R-:W-:-:S04]  /*01f0*/  FFMA R2, R0, R7, RZ ;  /* 0x0000000700027223 */ /* 0x000fc800000000ff */
[----:B------:R-:W-:-:S04]  /*0200*/  FFMA R6, -R3, R2, R0 ;  /* 0x0000000203067223 */ /* 0x000fc80000000100 */
[----:B------:R-:W-:Y:S01]  /*0210*/  FFMA R6, R7, R6, R2 ;  /* 0x0000000607067223 */ /* 0x000fe20000000002 */
[----:B0-----:R-:W-:Y:S06]  /*0220*/  @!P0 BRA `(.L_x_45) ;  /* 0x00000000000c8947 */ /* 0x001fec0003800000 */
[----:B------:R-:W-:-:S07]  /*0230*/  MOV R2, 0x250 ;  /* 0x0000025000027802 */ /* 0x000fce0000000f00 */
[----:B------:R-:W-:Y:S05]  /*0240*/  CALL.REL.NOINC `($__internal_1_$__cuda_sm3x_div_rn_noftz_f32_slowpath) ;  /* 0x0000000000987944 */ /* 0x000fea0003c00000 */
[----:B------:R-:W-:-:S07]  /*0250*/  IMAD.MOV.U32 R6, RZ, RZ, R0 ;  /* 0x000000ffff067224 */ /* 0x000fce00078e0000 */
.L_x_45:
[----:B------:R-:W0:Y:S01]  /*0260*/  F2F.F64.F32 R2, R6 ;  /* 0x0000000600027310 */ /* 0x000e220000201800 */
[----:B------:R-:W1:Y:S01]  /*0270*/  S2UR UR5, SR_CgaCtaId ;  /* 0x00000000000579c3 */ /* 0x000e620000008800 */
[----:B------:R-:W-:Y:S01]  /*0280*/  UMOV UR10, 0x88e368f1 ;  /* 0x88e368f1000a7882 */ /* 0x000fe20000000000 */
[----:B------:R-:W-:Y:S01]  /*0290*/  UMOV UR11, 0x3ee4f8b5 ;  /* 0x3ee4f8b5000b7882 */ /* 0x000fe20000000000 */
[----:B------:R-:W-:Y:S01]  /*02a0*/  UMOV UR4, 0x400 ;  /* 0x0000040000047882 */ /* 0x000fe20000000000 */
[----:B0-----:R-:W-:-:S10]  /*02b0*/  DADD R2, R2, UR10 ;  /* 0x0000000a02027e29 */ /* 0x001fd40008000000 */
[----:B------:R-:W0:Y:S01]  /*02c0*/  F2F.F32.F64 R2, R2 ;  /* 0x0000000200027310 */ /* 0x000e220000301000 */
[----:B-1----:R-:W-:-:S06]  /*02d0*/  ULEA UR4, UR5, UR4, 0x18 ;  /* 0x0000000405047291 */ /* 0x002fcc000f8ec0ff */
[----:B------:R-:W-:-:S05]  /*02e0*/  IMAD.U32 R9, RZ, RZ, UR4 ;  /* 0x00000004ff097e24 */ /* 0x000fca000f8e00ff */
[----:B0-----:R1:W-:Y:S02]  /*02f0*/  STS [R9], R2 ;  /* 0x0000000209007388 */ /* 0x0013e40000000800 */
.L_x_44:
[----:B------:R-:W-:Y:S05]  /*0300*/  BSYNC.RECONVERGENT B0 ;  /* 0x0000000000007941 */ /* 0x000fea0003800200 */
.L_x_43:
[----:B------:R-:W-:Y:S06]  /*0310*/  BAR.SYNC.DEFER_BLOCKING 0x0 ;  /* 0x0000000000007b1d */ /* 0x000fec0000010000 */
[----:B0-----:R-:W2:Y:S01]  /*0320*/  LDG.E R0, desc[UR6][R4.64] ;  /* 0x0000000604007981 */ /* 0x001ea2000c1e1900 */
[----:B------:R-:W-:Y:S03]  /*0330*/  BSSY.RECONVERGENT B0, `(.L_x_46) ;  /* 0x000000d000007945 */ /* 0x000fe60003800200 */
[----:B------:R-:W1:Y:S02]  /*0340*/  LDS R3, [R9] ;  /* 0x0000000009037984 */ /* 0x000e640000000800 */
[----:B-1----:R-:W0:Y:S02]  /*0350*/  MUFU.RCP R2, R3 ;  /* 0x0000000300027308 */ /* 0x002e240000001000 */
[----:B0-----:R-:W-:-:S04]  /*0360*/  FFMA R7, -R3, R2, 1 ;  /* 0x3f80000003077423 */ /* 0x001fc80000000102 */
[----:B------:R-:W-:Y:S02]  /*0370*/  FFMA R7, R2, R7, R2 ;  /* 0x0000000702077223 */ /* 0x000fe40000000002 */
[----:B--2---:R-:W0:Y:S02]  /*0380*/  FCHK P0, R0, R3 ;  /* 0x0000000300007302 */ /* 0x004e240000000000 */
[----:B------:R-:W-:-:S04]  /*0390*/  FFMA R2, R0, R7, RZ ;  /* 0x0000000700027223 */ /* 0x000fc800000000ff */
[----:B------:R-:W-:-:S04]  /*03a0*/  FFMA R6, -R3, R2, R0 ;  /* 0x0000000203067223 */ /* 0x000fc80000000100 */
[----:B------:R-:W-:Y:S01]  /*03b0*/  FFMA R2, R7, R6, R2 ;  /* 0x0000000607027223 */ /* 0x000fe20000000002 */
[----:B0-----:R-:W-:Y:S06]  /*03c0*/  @!P0 BRA `(.L_x_47) ;  /* 0x00000000000c8947 */ /* 0x001fec0003800000 */
[----:B------:R-:W-:-:S07]  /*03d0*/  MOV R2, 0x3f0 ;  /* 0x000003f000027802 */ /* 0x000fce0000000f00 */
[----:B------:R-:W-:Y:S05]  /*03e0*/  CALL.REL.NOINC `($__internal_1_$__cuda_sm3x_div_rn_noftz_f32_slowpath) ;  /* 0x0000000000307944 */ /* 0x000fea0003c00000 */
[----:B------:R-:W-:-:S07]  /*03f0*/  IMAD.MOV.U32 R2, RZ, RZ, R0 ;  /* 0x000000ffff027224 */ /* 0x000fce00078e0000 */
.L_x_47:
[----:B------:R-:W-:Y:S05]  /*0400*/  BSYNC.RECONVERGENT B0 ;  /* 0x0000000000007941 */ /* 0x000fea0003800200 */
.L_x_46:
[C---:B------:R-:W-:Y:S01]  /*0410*/  FADD R3, |R2|.reuse, -RZ ;  /* 0x800000ff02037221 */ /* 0x040fe20000000200 */
[----:B------:R-:W-:Y:S01]  /*0420*/  IMAD.MOV.U32 R0, RZ, RZ, 0x3f000000 ;  /* 0x3f000000ff007424 */ /* 0x000fe200078e00ff */
[----:B------:R-:W-:-:S04]  /*0430*/  FSETP.GT.AND P0, PT, R2, RZ, PT ;  /* 0x000000ff0200720b */ /* 0x000fc80003f04000 */
[----:B------:R-:W-:-:S05]  /*0440*/  LOP3.LUT R3, R0, 0x80000000, R3, 0xb8, !PT ;  /* 0x8000000000037812 */ /* 0x000fca00078eb803 */
[----:B------:R-:W-:-:S06]  /*0450*/  FADD.RZ R3, R3, |R2| ;  /* 0x4000000203037221 */ /* 0x000fcc000000c000 */
[----:B------:R-:W0:Y:S02]  /*0460*/  FRND.TRUNC R3, R3 ;  /* 0x0000000300037307 */ /* 0x000e24000020d000 */
[----:B0-----:R-:W-:-:S04]  /*0470*/  FMNMX R0, R3, 1, PT ;  /* 0x3f80000003007809 */ /* 0x001fc80003800000 */
[----:B------:R-:W-:-:S05]  /*0480*/  FSEL R7, R0, -R0, P0 ;  /* 0x8000000000077208 */ /* 0x000fca0000000000 */
[----:B------:R-:W-:Y:S01]  /*0490*/  STG.E desc[UR6][R4.64], R7 ;  /* 0x0000000704007986 */ /* 0x000fe2000c101906 */
[----:B------:R-:W-:Y:S05]  /*04a0*/  EXIT ;  /* 0x000000000000794d */ /* 0x000fea0003800000 */
        .weak           $__internal_1_$__cuda_sm3x_div_rn_noftz_f32_slowpath
        .type           $__internal_1_$__cuda_sm3x_div_rn_noftz_f32_slowpath,@function
        .size           $__internal_1_$__cuda_sm3x_div_rn_noftz_f32_slowpath,(.L_x_61 - $__internal_1_$__cuda_sm3x_div_rn_noftz_f32_slowpath)
$__internal_1_$__cuda_sm3x_div_rn_noftz_f32_slowpath:
[----:B------:R-:W-:Y:S01]  /*04b0*/  SHF.R.U32.HI R7, RZ, 0x17, R3 ;  /* 0x00000017ff077819 */ /* 0x000fe20000011603 */
[----:B------:R-:W-:Y:S01]  /*04c0*/  BSSY.RECONVERGENT B1, `(.L_x_48) ;  /* 0x0000062000017945 */ /* 0x000fe20003800200 */
[----:B------:R-:W-:Y:S02]  /*04d0*/  SHF.R.U32.HI R6, RZ, 0x17, R0 ;  /* 0x00000017ff067819 */ /* 0x000fe40000011600 */
[----:B------:R-:W-:Y:S02]  /*04e0*/  LOP3.LUT R12, R7, 0xff, RZ, 0xc0, !PT ;  /* 0x000000ff070c7812 */ /* 0x000fe400078ec0ff */
[----:B------:R-:W-:-:S03]  /*04f0*/  LOP3.LUT R10, R6, 0xff, RZ, 0xc0, !PT ;  /* 0x000000ff060a7812 */ /* 0x000fc600078ec0ff */
[----:B------:R-:W-:Y:S02]  /*0500*/  VIADD R8, R12, 0xffffffff ;  /* 0xffffffff0c087836 */ /* 0x000fe40000000000 */
[----:B------:R-:W-:-:S03]  /*0510*/  VIADD R7, R10, 0xffffffff ;  /* 0xffffffff0a077836 */ /* 0x000fc60000000000 */
[----:B------:R-:W-:-:S04]  /*0520*/  ISETP.GT.U32.AND P0, PT, R8, 0xfd, PT ;  /* 0x000000fd0800780c */ /* 0x000fc80003f04070 */
[----:B------:R-:W-:-:S13]  /*0530*/  ISETP.GT.U32.OR P0, PT, R7, 0xfd, P0 ;  /* 0x000000fd0700780c */ /* 0x000fda0000704470 */
[----:B------:R-:W-:Y:S01]  /*0540*/  @!P0 IMAD.MOV.U32 R6, RZ, RZ, RZ ;  /* 0x000000ffff068224 */ /* 0x000fe200078e00ff */
[----:B------:R-:W-:Y:S06]  /*0550*/  @!P0 BRA `(.L_x_49) ;  /* 0x00000000005c8947 */ /* 0x000fec0003800000 */
[----:B------:R-:W-:Y:S02]  /*0560*/  FSETP.GTU.FTZ.AND P0, PT, |R0|, +INF , PT ;  /* 0x7f8000000000780b */ /* 0x000fe40003f1c200 */
[----:B------:R-:W-:-:S04]  /*0570*/  FSETP.GTU.FTZ.AND P1, PT, |R3|, +INF , PT ;  /* 0x7f8000000300780b */ /* 0x000fc80003f3c200 */
[----:B------:R-:W-:-:S13]  /*0580*/  PLOP3.LUT P0, PT, P0, P1, PT, 0xf8, 0x8f ;  /* 0x00000000008f781c */ /* 0x000fda0000703f70 */
[----:B------:R-:W-:Y:S05]  /*0590*/  @P0 BRA `(.L_x_50) ;  /* 0x00000004004c0947 */ /* 0x000fea0003800000 */
[----:B------:R-:W-:-:S13]  /*05a0*/  LOP3.LUT P0, RZ, R3, 0x7fffffff, R0, 0xc8, !PT ;  /* 0x7fffffff03ff7812 */ /* 0x000fda000780c800 */
[----:B------:R-:W-:Y:S05]  /*05b0*/  @!P0 BRA `(.L_x_51) ;  /* 0x00000004003c8947 */ /* 0x000fea0003800000 */
[C---:B------:R-:W-:Y:S02]  /*05c0*/  FSETP.NEU.FTZ.AND P2, PT, |R0|.reuse, +INF , PT ;  /* 0x7f8000000000780b */ /* 0x040fe40003f5d200 */
[----:B------:R-:W-:Y:S02]  /*05d0*/  FSETP.NEU.FTZ.AND P1, PT, |R3|, +INF , PT ;  /* 0x7f8000000300780b */ /* 0x000fe40003f3d200 */
[----:B------:R-:W-:-:S11]  /*05e0*/  FSETP.NEU.FTZ.AND P0, PT, |R0|, +INF , PT ;  /* 0x7f8000000000780b */ /* 0x000fd60003f1d200 */
[----:B------:R-:W-:Y:S05]  /*05f0*/  @!P1 BRA !P2, `(.L_x_51) ;  /* 0x00000004002c9947 */ /* 0x000fea0005000000 */
[----:B------:R-:W-:-:S04]  /*0600*/  LOP3.LUT P2, RZ, R0, 0x7fffffff, RZ, 0xc0, !PT ;  /* 0x7fffffff00ff7812 */ /* 0x000fc8000784c0ff */
[----:B------:R-:W-:-:S13]  /*0610*/  PLOP3.LUT P1, PT, P1, P2, PT, 0x2f, 0xf2 ;  /* 0x0000000000f2781c */ /* 0x000fda0000f24577 */
[----:B------:R-:W-:Y:S05]  /*0620*/  @P1 BRA `(.L_x_52) ;  /* 0x0000000400181947 */ /* 0x000fea0003800000 */
[----:B------:R-:W-:-:S04]  /*0630*/  LOP3.LUT P1, RZ, R3, 0x7fffffff, RZ, 0xc0, !PT ;  /* 0x7fffffff03ff7812 */ /* 0x000fc8000782c0ff */
[----:B------:R-:W-:-:S13]  /*0640*/  PLOP3.LUT P0, PT, P0, P1, PT, 0x2f, 0xf2 ;  /* 0x0000000000f2781c */ /* 0x000fda0000702577 */
[----:B------:R-:W-:Y:S05]  /*0650*/  @P0 BRA `(.L_x_53) ;  /* 0x0000000400000947 */ /* 0x000fea0003800000 */
[----:B------:R-:W-:Y:S02]  /*0660*/  ISETP.GE.AND P0, PT, R7, RZ, PT ;  /* 0x000000ff0700720c */ /* 0x000fe40003f06270 */
[----:B------:R-:W-:-:S11]  /*0670*/  ISETP.GE.AND P1, PT, R8, RZ, PT ;  /* 0x000000ff0800720c */ /* 0x000fd60003f26270 */
[----:B------:R-:W-:Y:S02]  /*0680*/  @P0 IMAD.MOV.U32 R6, RZ, RZ, RZ ;  /* 0x000000ffff060224 */ /* 0x000fe400078e00ff */
[----:B------:R-:W-:Y:S01]  /*0690*/  @!P0 FFMA R0, R0, 1.84467440737095516160e+19, RZ ;  /* 0x5f80000000008823 */ /* 0x000fe200000000ff */
[----:B------:R-:W-:Y:S02]  /*06a0*/  @!P0 IMAD.MOV.U32 R6, RZ, RZ, -0x40 ;  /* 0xffffffc0ff068424 */ /* 0x000fe400078e00ff */
[----:B------:R-:W-:Y:S02]  /*06b0*/  @!P1 FFMA R3, R3, 1.84467440737095516160e+19, RZ ;  /* 0x5f80000003039823 */ /* 0x000fe400000000ff */
[----:B------:R-:W-:-:S07]  /*06c0*/  @!P1 VIADD R6, R6, 0x40 ;  /* 0x0000004006069836 */ /* 0x000fce0000000000 */
.L_x_49:
[----:B------:R-:W-:Y:S01]  /*06d0*/  LEA R8, R12, 0xc0800000, 0x17 ;  /* 0xc08000000c087811 */ /* 0x000fe200078eb8ff */
[----:B------:R-:W-:Y:S04]  /*06e0*/  BSSY.RECONVERGENT B2, `(.L_x_54) ;  /* 0x0000036000027945 */ /* 0x000fe80003800200 */
[----:B------:R-:W-:Y:S02]  /*06f0*/  IMAD.IADD R8, R3, 0x1, -R8 ;  /* 0x0000000103087824 */ /* 0x000fe400078e0a08 */
[----:B------:R-:W-:Y:S02]  /*0700*/  VIADD R3, R10, 0xffffff81 ;  /* 0xffffff810a037836 */ /* 0x000fe40000000000 */
[----:B------:R-:W0:Y:S01]  /*0710*/  MUFU.RCP R7, R8 ;  /* 0x0000000800077308 */ /* 0x000e220000001000 */
[----:B------:R-:W-:Y:S01]  /*0720*/  FADD.FTZ R9, -R8, -RZ ;  /* 0x800000ff08097221 */ /* 0x000fe20000010100 */
[----:B------:R-:W-:-:S03]  /*0730*/  IMAD R0, R3, -0x800000, R0 ;  /* 0xff80000003007824 */ /* 0x000fc600078e0200 */
[----:B0-----:R-:W-:-:S04]  /*0740*/  FFMA R10, R7, R9, 1 ;  /* 0x3f800000070a7423 */ /* 0x001fc80000000009 */
[----:B------:R-:W-:-:S04]  /*0750*/  FFMA R14, R7, R10, R7 ;  /* 0x0000000a070e7223 */ /* 0x000fc80000000007 */
[----:B------:R-:W-:-:S04]  /*0760*/  FFMA R7, R0, R14, RZ ;  /* 0x0000000e00077223 */ /* 0x000fc800000000ff */
[----:B------:R-:W-:-:S04]  /*0770*/  FFMA R10, R9, R7, R0 ;  /* 0x00000007090a7223 */ /* 0x000fc80000000000 */
[----:B------:R-:W-:Y:S01]  /*0780*/  FFMA R11, R14, R10, R7 ;  /* 0x0000000a0e0b7223 */ /* 0x000fe20000000007 */
[----:B------:R-:W-:-:S03]  /*0790*/  IADD3 R7, PT, PT, R3, 0x7f, -R12 ;  /* 0x0000007f03077810 */ /* 0x000fc60007ffe80c */
[----:B------:R-:W-:Y:S02]  /*07a0*/  FFMA R10, R9, R11, R0 ;  /* 0x0000000b090a7223 */ /* 0x000fe40000000000 */
[----:B------:R-:W-:Y:S02]  /*07b0*/  IMAD.IADD R7, R7, 0x1, R6 ;  /* 0x0000000107077824 */ /* 0x000fe400078e0206 */
[----:B------:R-:W-:-:S05]  /*07c0*/  FFMA R0, R14, R10, R11 ;  /* 0x0000000a0e007223 */ /* 0x000fca000000000b */
[----:B------:R-:W-:-:S04]  /*07d0*/  SHF.R.U32.HI R3, RZ, 0x17, R0 ;  /* 0x00000017ff037819 */ /* 0x000fc80000011600 */
[----:B------:R-:W-:-:S05]  /*07e0*/  LOP3.LUT R3, R3, 0xff, RZ, 0xc0, !PT ;  /* 0x000000ff03037812 */ /* 0x000fca00078ec0ff */
[----:B------:R-:W-:-:S04]  /*07f0*/  IMAD.IADD R9, R3, 0x1, R7 ;  /* 0x0000000103097824 */ /* 0x000fc800078e0207 */
[----:B------:R-:W-:-:S05]  /*0800*/  VIADD R3, R9, 0xffffffff ;  /* 0xffffffff09037836 */ /* 0x000fca0000000000 */
[----:B------:R-:W-:-:S13]  /*0810*/  ISETP.GE.U32.AND P0, PT, R3, 0xfe, PT ;  /* 0x000000fe0300780c */ /* 0x000fda0003f06070 */
[----:B------:R-:W-:Y:S05]  /*0820*/  @!P0 BRA `(.L_x_55) ;  /* 0x0000000000808947 */ /* 0x000fea0003800000 */
[----:B------:R-:W-:-:S13]  /*0830*/  ISETP.GT.AND P0, PT, R9, 0xfe, PT ;  /* 0x000000fe0900780c */ /* 0x000fda0003f04270 */
[----:B------:R-:W-:Y:S05]  /*0840*/  @P0 BRA `(.L_x_56) ;  /* 0x00000000006c0947 */ /* 0x000fea0003800000 */
[----:B------:R-:W-:-:S13]  /*0850*/  ISETP.GE.AND P0, PT, R9, 0x1, PT ;  /* 0x000000010900780c */ /* 0x000fda0003f06270 */
[----:B------:R-:W-:Y:S05]  /*0860*/  @P0 BRA `(.L_x_57) ;  /* 0x0000000000740947 */ /* 0x000fea0003800000 */
[----:B------:R-:W-:Y:S02]  /*0870*/  ISETP.GE.AND P0, PT, R9, -0x18, PT ;  /* 0xffffffe80900780c */ /* 0x000fe40003f06270 */
[----:B------:R-:W-:-:S11]  /*0880*/  LOP3.LUT R0, R0, 0x80000000, RZ, 0xc0, !PT ;  /* 0x8000000000007812 */ /* 0x000fd600078ec0ff */
[----:B------:R-:W-:Y:S05]  /*0890*/  @!P0 BRA `(.L_x_57) ;  /* 0x0000000000688947 */ /* 0x000fea0003800000 */
[CCC-:B------:R-:W-:Y:S01]  /*08a0*/  FFMA.RZ R3, R14.reuse, R10.reuse, R11.reuse ;  /* 0x0000000a0e037223 */ /* 0x1c0fe2000000c00b */
[C---:B------:R-:W-:Y:S02]  /*08b0*/  VIADD R8, R9.reuse, 0x20 ;  /* 0x0000002009087836 */ /* 0x040fe40000000000 */
[CCC-:B------:R-:W-:Y:S01]  /*08c0*/  FFMA.RM R6, R14.reuse, R10.reuse, R11.reuse ;  /* 0x0000000a0e067223 */ /* 0x1c0fe2000000400b */
[----:B------:R-:W-:Y:S02]  /*08d0*/  ISETP.NE.AND P2, PT, R9, RZ, PT ;  /* 0x000000ff0900720c */ /* 0x000fe40003f45270 */
[----:B------:R-:W-:Y:S01]  /*08e0*/  LOP3.LUT R7, R3, 0x7fffff, RZ, 0xc0, !PT ;  /* 0x007fffff03077812 */ /* 0x000fe200078ec0ff */
[----:B------:R-:W-:Y:S01]  /*08f0*/  FFMA.RP R3, R14, R10, R11 ;  /* 0x0000000a0e037223 */ /* 0x000fe2000000800b */
[----:B------:R-:W-:Y:S01]  /*0900*/  ISETP.NE.AND P1, PT, R9, RZ, PT ;  /* 0x000000ff0900720c */ /* 0x000fe20003f25270 */
[----:B------:R-:W-:Y:S01]  /*0910*/  IMAD.MOV R9, RZ, RZ, -R9 ;  /* 0x000000ffff097224 */ /* 0x000fe200078e0a09 */
[----:B------:R-:W-:-:S02]  /*0920*/  LOP3.LUT R7, R7, 0x800000, RZ, 0xfc, !PT ;  /* 0x0080000007077812 */ /* 0x000fc400078efcff */
[----:B------:R-:W-:Y:S02]  /*0930*/  FSETP.NEU.FTZ.AND P0, PT, R3, R6, PT ;  /* 0x000000060300720b */ /* 0x000fe40003f1d000 */
[----:B------:R-:W-:Y:S02]  /*0940*/  SHF.L.U32 R8, R7, R8, RZ ;  /* 0x0000000807087219 */ /* 0x000fe400000006ff */
[----:B------:R-:W-:Y:S02]  /*0950*/  SEL R6, R9, RZ, P2 ;  /* 0x000000ff09067207 */ /* 0x000fe40001000000 */
[----:B------:R-:W-:Y:S02]  /*0960*/  ISETP.NE.AND P1, PT, R8, RZ, P1 ;  /* 0x000000ff0800720c */ /* 0x000fe40000f25270 */
[----:B------:R-:W-:Y:S02]  /*0970*/  SHF.R.U32.HI R6, RZ, R6, R7 ;  /* 0x00000006ff067219 */ /* 0x000fe40000011607 */
[----:B------:R-:W-:-:S02]  /*0980*/  PLOP3.LUT P0, PT, P0, P1, PT, 0xf8, 0x8f ;  /* 0x00000000008f781c */ /* 0x000fc40000703f70 */
[----:B------:R-:W-:Y:S02]  /*0990*/  SHF.R.U32.HI R8, RZ, 0x1, R6 ;  /* 0x00000001ff087819 */ /* 0x000fe40000011606 */
[----:B------:R-:W-:-:S04]  /*09a0*/  SEL R3, RZ, 0x1, !P0 ;  /* 0x00000001ff037807 */ /* 0x000fc80004000000 */
[----:B------:R-:W-:-:S04]  /*09b0*/  LOP3.LUT R3, R3, 0x1, R8, 0xf8, !PT ;  /* 0x0000000103037812 */ /* 0x000fc800078ef808 */
[----:B------:R-:W-:-:S05]  /*09c0*/  LOP3.LUT R3, R3, R6, RZ, 0xc0, !PT ;  /* 0x0000000603037212 */ /* 0x000fca00078ec0ff */
[----:B------:R-:W-:-:S05]  /*09d0*/  IMAD.IADD R3, R8, 0x1, R3 ;  /* 0x0000000108037824 */ /* 0x000fca00078e0203 */
[----:B------:R-:W-:Y:S01]  /*09e0*/  LOP3.LUT R0, R3, R0, RZ, 0xfc, !PT ;  /* 0x0000000003007212 */ /* 0x000fe200078efcff */
[----:B------:R-:W-:Y:S06]  /*09f0*/  BRA `(.L_x_57) ;  /* 0x0000000000107947 */ /* 0x000fec0003800000 */
.L_x_56:
[----:B------:R-:W-:-:S04]  /*0a00*/  LOP3.LUT R0, R0, 0x80000000, RZ, 0xc0, !PT ;  /* 0x8000000000007812 */ /* 0x000fc800078ec0ff */
[----:B------:R-:W-:Y:S01]  /*0a10*/  LOP3.LUT R0, R0, 0x7f800000, RZ, 0xfc, !PT ;  /* 0x7f80000000007812 */ /* 0x000fe200078efcff */
[----:B------:R-:W-:Y:S06]  /*0a20*/  BRA `(.L_x_57) ;  /* 0x0000000000047947 */ /* 0x000fec0003800000 */
.L_x_55:
[----:B------:R-:W-:-:S07]  /*0a30*/  IMAD R0, R7, 0x800000, R0 ;  /* 0x0080000007007824 */ /* 0x000fce00078e0200 */
.L_x_57:
[----:B------:R-:W-:Y:S05]  /*0a40*/  BSYNC.RECONVERGENT B2 ;  /* 0x0000000000027941 */ /* 0x000fea0003800200 */
.L_x_54:
[----:B------:R-:W-:Y:S05]  /*0a50*/  BRA `(.L_x_58) ;  /* 0x0000000000207947 */ /* 0x000fea0003800000 */
.L_x_53:
[----:B------:R-:W-:-:S04]  /*0a60*/  LOP3.LUT R0, R3, 0x80000000, R0, 0x48, !PT ;  /* 0x8000000003007812 */ /* 0x000fc800078e4800 */
[----:B------:R-:W-:Y:S01]  /*0a70*/  LOP3.LUT R0, R0, 0x7f800000, RZ, 0xfc, !PT ;  /* 0x7f80000000007812 */ /* 0x000fe200078efcff */
[----:B------:R-:W-:Y:S06]  /*0a80*/  BRA `(.L_x_58) ;  /* 0x0000000000147947 */ /* 0x000fec0003800000 */
.L_x_52:
[----:B------:R-:W-:Y:S01]  /*0a90*/  LOP3.LUT R0, R3, 0x80000000, R0, 0x48, !PT ;  /* 0x8000000003007812 */ /* 0x000fe200078e4800 */
[----:B------:R-:W-:Y:S06]  /*0aa0*/  BRA `(.L_x_58) ;  /* 0x00000000000c7947 */ /* 0x000fec0003800000 */
.L_x_51:
[----:B------:R-:W0:Y:S01]  /*0ab0*/  MUFU.RSQ R0, -QNAN ;  /* 0xffc0000000007908 */ /* 0x000e220000001400 */
[----:B------:R-:W-:Y:S05]  /*0ac0*/  BRA `(.L_x_58) ;  /* 0x0000000000047947 */ /* 0x000fea0003800000 */
.L_x_50:
[----:B------:R-:W-:-:S07]  /*0ad0*/  FADD.FTZ R0, R0, R3 ;  /* 0x0000000300007221 */ /* 0x000fce0000010000 */
.L_x_58:
[----:B------:R-:W-:Y:S05]  /*0ae0*/  BSYNC.RECONVERGENT B1 ;  /* 0x0000000000017941 */ /* 0x000fea0003800200 */
.L_x_48:
[----:B------:R-:W-:-:S04]  /*0af0*/  IMAD.MOV.U32 R3, RZ, RZ, 0x0 ;  /* 0x00000000ff037424 */ /* 0x000fc800078e00ff */
[----:B0-----:R-:W-:Y:S05]  /*0b00*/  RET.REL.NODEC R2 `(_Z18quantize2bitKernelPfj) ;  /* 0xfffffff4023c7950 */ /* 0x001fea0003c3ffff */
.L_x_59:
        /* <DEDUP_REMOVED lines=15> */
.L_x_61:


//--------------------- .nv.shared.reserved.0     --------------------------
	.section	.nv.shared.reserved.0,"aw",@nobits
	.weak		__nv_reservedSMEM_offset_0_alias
	.size		__nv_reservedSMEM_offset_0_alias, 0, 64
	.other		__nv_reservedSMEM_offset_0_alias,@"STO_CUDA_RESERVED_SHARED STV_DEFAULT"
__nv_reservedSMEM_offset_0_alias:
	.zero		0
	.zero		64


//--------------------- .nv.shared._Z18quantize2bitKernelPfj --------------------------
	.section	.nv.shared._Z18quantize2bitKernelPfj,"aw",@nobits
	.sectionflags	@""
	.align	4
.nv.shared._Z18quantize2bitKernelPfj:
	.zero		1028


//--------------------- .nv.constant0._Z15matmul_2bKernelPfPhS_mmmm --------------------------
	.section	.nv.constant0._Z15matmul_2bKernelPfPhS_mmmm,"a",@progbits
	.sectionflags	@""
	.align	4
.nv.constant0._Z15matmul_2bKernelPfPhS_mmmm:
	.zero		952


//--------------------- .nv.constant0._Z13packingKernelPfPhj --------------------------
	.section	.nv.constant0._Z13packingKernelPfPhj,"a",@progbits
	.sectionflags	@""
	.align	4
.nv.constant0._Z13packingKernelPfPhj:
	.zero		916


//--------------------- .nv.constant0._Z18quantize2bitKernelPfj --------------------------
	.section	.nv.constant0._Z18quantize2bitKernelPfj,"a",@progbits
	.sectionflags	@""
	.align	4
.nv.constant0._Z18quantize2bitKernelPfj:
	.zero		908


//--------------------- SYMBOLS --------------------------

	.type		.nv.reservedSmem.offset0,@object
	.size		.nv.reservedSmem.offset0,0x4
	.type		.nv.reservedSmem.cap,@object
	.size		.nv.reservedSmem.cap,0x4
